	.target	sm_90a

	.elftype	@"ET_EXEC"


//--------------------- .note.nv.tkinfo           --------------------------
	.section	.note.nv.tkinfo,"",@"SHT_NOTE"
	.sectionflags	@"SHF_NOTE_NV_TKINFO"
	.tkinfo
        /*0018*/ 	.word	0x00000002
        /*0030*/ 	.string	""
        /*0030*/ 	.string	"ptxas"
        /*0030*/ 	.string	"Cuda compilation tools, release 13.0, V13.0.88"
        /*0030*/ 	.string	"Build cuda_13.0.r13.0/compiler.36424714_0"
        /*0030*/ 	.string	"-arch sm_90a -m 64 "



//--------------------- .note.nv.cuinfo           --------------------------
	.section	.note.nv.cuinfo,"",@"SHT_NOTE"
	.sectionflags	@"SHF_NOTE_NV_CUINFO"
        /*0018*/ 	.short	0x0002
        /*001a*/ 	.short	0x005a
        /*001c*/ 	.short	0x0082
	.zero		2


//--------------------- .nv.info                  --------------------------
	.section	.nv.info,"",@"SHT_CUDA_INFO"
	.align	4


	//----- nvinfo : EIATTR_REGCOUNT
	.align		4
        /*0000*/ 	.byte	0x04, 0x2f
        /*0002*/ 	.short	(.L_15 - .L_14)
	.align		4
.L_14:
        /*0004*/ 	.word	index@(_ZN7cutlass13device_kernelINS_4gemm6kernel13GemmUniversalIN4cute5tupleIJiiiiEEENS1_10collective13CollectiveMmaINS1_34MainloopSm90TmaGmmaWarpSpecializedILi2ENS5_IJNS4_1CILi1EEESB_SB_EEENS1_32KernelTmaWarpSpecializedPingpongEEENS5_IJNSA_ILi64EEESF_NSA_ILi32EEEEEEfNS5_IJlSB_lEEEfSI_NS4_8TiledMMAINS4_8MMA_AtomIJNS4_4SM904GMMA29MMA_64x64x8_F32TF32TF32_SS_TNILNSM_7ScaleInE1ELSO_1EEEEEENS4_6LayoutISC_NS5_IJNSA_ILi0EEESS_SS_EEEEENS5_IJNS4_10UnderscoreESV_SV_EEEEENS4_13SM90_TMA_LOADENS4_14ComposedLayoutINS4_7SwizzleILi3ELi4ELi3EEENS4_18smem_ptr_flag_bitsILi32EEENSR_INS5_IJNSA_ILi8EEESG_EEENS5_IJSG_SB_EEEEEEEvNS4_8identityESY_S18_vS19_EENS_8epilogue10collective6detail29Sm90TmaWarpSpecializedAdapterINS1C_15DefaultEpilogueIfSI_SI_NS1B_6thread17LinearCombinationIfLi1EffLNS1G_9ScaleType4KindE0ELNS_15FloatRoundStyleE2EfEENS1_15EpilogueDefaultEEEEEvvEEEEvNT_6ParamsE)
        /*0008*/ 	.word	0x000000a8


	//----- nvinfo : EIATTR_FRAME_SIZE
	.align		4
.L_15:
        /*000c*/ 	.byte	0x04, 0x11
        /*000e*/ 	.short	(.L_17 - .L_16)
	.align		4
.L_16:
        /*0010*/ 	.word	index@(_ZN7cutlass13device_kernelINS_4gemm6kernel13GemmUniversalIN4cute5tupleIJiiiiEEENS1_10collective13CollectiveMmaINS1_34MainloopSm90TmaGmmaWarpSpecializedILi2ENS5_IJNS4_1CILi1EEESB_SB_EEENS1_32KernelTmaWarpSpecializedPingpongEEENS5_IJNSA_ILi64EEESF_NSA_ILi32EEEEEEfNS5_IJlSB_lEEEfSI_NS4_8TiledMMAINS4_8MMA_AtomIJNS4_4SM904GMMA29MMA_64x64x8_F32TF32TF32_SS_TNILNSM_7ScaleInE1ELSO_1EEEEEENS4_6LayoutISC_NS5_IJNSA_ILi0EEESS_SS_EEEEENS5_IJNS4_10UnderscoreESV_SV_EEEEENS4_13SM90_TMA_LOADENS4_14ComposedLayoutINS4_7SwizzleILi3ELi4ELi3EEENS4_18smem_ptr_flag_bitsILi32EEENSR_INS5_IJNSA_ILi8EEESG_EEENS5_IJSG_SB_EEEEEEEvNS4_8identityESY_S18_vS19_EENS_8epilogue10collective6detail29Sm90TmaWarpSpecializedAdapterINS1C_15DefaultEpilogueIfSI_SI_NS1B_6thread17LinearCombinationIfLi1EffLNS1G_9ScaleType4KindE0ELNS_15FloatRoundStyleE2EfEENS1_15EpilogueDefaultEEEEEvvEEEEvNT_6ParamsE)
        /*0014*/ 	.word	0x00000000


	//----- nvinfo : EIATTR_MIN_STACK_SIZE
	.align		4
.L_17:
        /*0018*/ 	.byte	0x04, 0x12
        /*001a*/ 	.short	(.L_19 - .L_18)
	.align		4
.L_18:
        /*001c*/ 	.word	index@(_ZN7cutlass13device_kernelINS_4gemm6kernel13GemmUniversalIN4cute5tupleIJiiiiEEENS1_10collective13CollectiveMmaINS1_34MainloopSm90TmaGmmaWarpSpecializedILi2ENS5_IJNS4_1CILi1EEESB_SB_EEENS1_32KernelTmaWarpSpecializedPingpongEEENS5_IJNSA_ILi64EEESF_NSA_ILi32EEEEEEfNS5_IJlSB_lEEEfSI_NS4_8TiledMMAINS4_8MMA_AtomIJNS4_4SM904GMMA29MMA_64x64x8_F32TF32TF32_SS_TNILNSM_7ScaleInE1ELSO_1EEEEEENS4_6LayoutISC_NS5_IJNSA_ILi0EEESS_SS_EEEEENS5_IJNS4_10UnderscoreESV_SV_EEEEENS4_13SM90_TMA_LOADENS4_14ComposedLayoutINS4_7SwizzleILi3ELi4ELi3EEENS4_18smem_ptr_flag_bitsILi32EEENSR_INS5_IJNSA_ILi8EEESG_EEENS5_IJSG_SB_EEEEEEEvNS4_8identityESY_S18_vS19_EENS_8epilogue10collective6detail29Sm90TmaWarpSpecializedAdapterINS1C_15DefaultEpilogueIfSI_SI_NS1B_6thread17LinearCombinationIfLi1EffLNS1G_9ScaleType4KindE0ELNS_15FloatRoundStyleE2EfEENS1_15EpilogueDefaultEEEEEvvEEEEvNT_6ParamsE)
        /*0020*/ 	.word	0x00000000
.L_19:


//--------------------- .nv.compat                --------------------------
	.section	.nv.compat,"",@"SHT_CUDA_COMPAT_INFO"
	.align	4
        /*0000*/ 	.byte	0x02, 0x09, 0x01, 0x00, 0x02, 0x02, 0x04, 0x00, 0x02, 0x05, 0x05, 0x00, 0x03, 0x07, 0x01, 0x01
        /*0010*/ 	.byte	0x02, 0x03, 0x01, 0x00, 0x02, 0x06, 0x01, 0x00, 0x04, 0x0b, 0x08, 0x00, 0x00, 0x00, 0x00, 0x00
        /*0020*/ 	.byte	0x00, 0x00, 0x00, 0x00


//--------------------- .nv.info._ZN7cutlass13device_kernelINS_4gemm6kernel13GemmUniversalIN4cute5tupleIJiiiiEEENS1_10collective13CollectiveMmaINS1_34MainloopSm90TmaGmmaWarpSpecializedILi2ENS5_IJNS4_1CILi1EEESB_SB_EEENS1_32KernelTmaWarpSpecializedPingpongEEENS5_IJNSA_ILi64EEESF_NSA_ILi32EEEEEEfNS5_IJlSB_lEEEfSI_NS4_8TiledMMAINS4_8MMA_AtomIJNS4_4SM904GMMA29MMA_64x64x8_F32TF32TF32_SS_TNILNSM_7ScaleInE1ELSO_1EEEEEENS4_6LayoutISC_NS5_IJNSA_ILi0EEESS_SS_EEEEENS5_IJNS4_10UnderscoreESV_SV_EEEEENS4_13SM90_TMA_LOADENS4_14ComposedLayoutINS4_7SwizzleILi3ELi4ELi3EEENS4_18smem_ptr_flag_bitsILi32EEENSR_INS5_IJNSA_ILi8EEESG_EEENS5_IJSG_SB_EEEEEEEvNS4_8identityESY_S18_vS19_EENS_8epilogue10collective6detail29Sm90TmaWarpSpecializedAdapterINS1C_15DefaultEpilogueIfSI_SI_NS1B_6thread17LinearCombinationIfLi1EffLNS1G_9ScaleType4KindE0ELNS_15FloatRoundStyleE2EfEENS1_15EpilogueDefaultEEEEEvvEEEEvNT_6ParamsE --------------------------
	.section	.nv.info._ZN7cutlass13device_kernelINS_4gemm6kernel13GemmUniversalIN4cute5tupleIJiiiiEEENS1_10collective13CollectiveMmaINS1_34MainloopSm90TmaGmmaWarpSpecializedILi2ENS5_IJNS4_1CILi1EEESB_SB_EEENS1_32KernelTmaWarpSpecializedPingpongEEENS5_IJNSA_ILi64EEESF_NSA_ILi32EEEEEEfNS5_IJlSB_lEEEfSI_NS4_8TiledMMAINS4_8MMA_AtomIJNS4_4SM904GMMA29MMA_64x64x8_F32TF32TF32_SS_TNILNSM_7ScaleInE1ELSO_1EEEEEENS4_6LayoutISC_NS5_IJNSA_ILi0EEESS_SS_EEEEENS5_IJNS4_10UnderscoreESV_SV_EEEEENS4_13SM90_TMA_LOADENS4_14ComposedLayoutINS4_7SwizzleILi3ELi4ELi3EEENS4_18smem_ptr_flag_bitsILi32EEENSR_INS5_IJNSA_ILi8EEESG_EEENS5_IJSG_SB_EEEEEEEvNS4_8identityESY_S18_vS19_EENS_8epilogue10collective6detail29Sm90TmaWarpSpecializedAdapterINS1C_15DefaultEpilogueIfSI_SI_NS1B_6thread17LinearCombinationIfLi1EffLNS1G_9ScaleType4KindE0ELNS_15FloatRoundStyleE2EfEENS1_15EpilogueDefaultEEEEEvvEEEEvNT_6ParamsE,"",@"SHT_CUDA_INFO"
	.sectionflags	@""
	.align	4


	//----- nvinfo : EIATTR_CUDA_API_VERSION
	.align		4
        /*0000*/ 	.byte	0x04, 0x37
        /*0002*/ 	.short	(.L_21 - .L_20)
.L_20:
        /*0004*/ 	.word	0x00000082


	//----- nvinfo : EIATTR_KPARAM_INFO
	.align		4
.L_21:
        /*0008*/ 	.byte	0x04, 0x17
        /*000a*/ 	.short	(.L_23 - .L_22)
.L_22:
        /*000c*/ 	.word	0x00000000
        /*0010*/ 	.short	0x0000
        /*0012*/ 	.short	0x0070
        /*0014*/ 	.byte	0x00, 0xf0, 0x01, 0x10


	//----- nvinfo : EIATTR_SPARSE_MMA_MASK
	.align		4
.L_23:
        /*0018*/ 	.byte	0x03, 0x50
        /*001a*/ 	.short	0x0000


	//----- nvinfo : EIATTR_MAXREG_COUNT
	.align		4
        /*001c*/ 	.byte	0x03, 0x1b
        /*001e*/ 	.short	0x00a8


	//----- nvinfo : EIATTR_NUM_BARRIERS
	.align		4
        /*0020*/ 	.byte	0x02, 0x4c
        /*0022*/ 	.byte	0x01
	.zero		1


	//----- nvinfo : EIATTR_EXTERNS
	.align		4
        /*0024*/ 	.byte	0x04, 0x0f
        /*0026*/ 	.short	(.L_25 - .L_24)


	//   ....[0]....
	.align		4
.L_24:
        /*0028*/ 	.word	index@(__assertfail)


	//----- nvinfo : EIATTR_MERCURY_ISA_VERSION
	.align		4
.L_25:
        /*002c*/ 	.byte	0x03, 0x5f
        /*002e*/ 	.short	0x0101


	//----- nvinfo : EIATTR_INT_WARP_WIDE_INSTR_OFFSETS
	.align		4
        /*0030*/ 	.byte	0x04, 0x31
        /*0032*/ 	.short	(.L_27 - .L_26)


	//   ....[0]....
.L_26:
        /*0034*/ 	.word	0x00000430


	//   ....[1]....
        /*0038*/ 	.word	0x00000450


	//   ....[2]....
        /*003c*/ 	.word	0x000004d0


	//   ....[3]....
        /*0040*/ 	.word	0x000004e0


	//   ....[4]....
        /*0044*/ 	.word	0x000004f0


	//   ....[5]....
        /*0048*/ 	.word	0x00000510


	//   ....[6]....
        /*004c*/ 	.word	0x00000570


	//   ....[7]....
        /*0050*/ 	.word	0x00000590


	//----- nvinfo : EIATTR_COOP_GROUP_MASK_REGIDS
	.align		4
.L_27:
        /*0054*/ 	.byte	0x04, 0x29
        /*0056*/ 	.short	(.L_29 - .L_28)


	//   ....[0]....
.L_28:
        /*0058*/ 	.word	0xffffffff


	//   ....[1]....
        /*005c*/ 	.word	0xffffffff


	//   ....[2]....
        /*0060*/ 	.word	0xffffffff


	//   ....[3]....
        /*0064*/ 	.word	0xffffffff


	//   ....[4]....
        /*0068*/ 	.word	0xffffffff


	//   ....[5]....
        /*006c*/ 	.word	0xffffffff


	//----- nvinfo : EIATTR_COOP_GROUP_INSTR_OFFSETS
	.align		4
.L_29:
        /*0070*/ 	.byte	0x04, 0x28
        /*0072*/ 	.short	(.L_31 - .L_30)


	//   ....[0]....
.L_30:
        /*0074*/ 	.word	0x00000050


	//   ....[1]....
        /*0078*/ 	.word	0x00000080


	//   ....[2]....
        /*007c*/ 	.word	0x00000180


	//   ....[3]....
        /*0080*/ 	.word	0x00000350


	//   ....[4]....
        /*0084*/ 	.word	0x00000390


	//   ....[5]....
        /*0088*/ 	.word	0x000003d0


	//----- nvinfo : EIATTR_REG_RECONFIG
	.align		4
.L_31:
        /*008c*/ 	.byte	0x01, 0x54
	.zero		2


	//----- nvinfo : EIATTR_SYSCALL_OFFSETS
	.align		4
        /*0090*/ 	.byte	0x04, 0x46
        /*0092*/ 	.short	(.L_33 - .L_32)


	//   ....[0]....
.L_32:
        /*0094*/ 	.word	0x000016d0


	//----- nvinfo : EIATTR_MBARRIER_INSTR_OFFSETS
	.align		4
.L_33:
        /*0098*/ 	.byte	0x04, 0x39
        /*009a*/ 	.short	(.L_35 - .L_34)


	//   ....[0]....
.L_34:
        /*009c*/ 	.word	0x00000300
        /*00a0*/ 	.word	0x000000ff
        /*00a4*/ 	.word	0x00000000
        /*00a8*/ 	.short	0x0100
        /*00aa*/ 	.byte	0x09
	.zero		1


	//   ....[1]....
        /*00ac*/ 	.word	0x00000310
        /*00b0*/ 	.word	0x000000ff
        /*00b4*/ 	.word	0x00000010
        /*00b8*/ 	.short	0x0100
        /*00ba*/ 	.byte	0x09
	.zero		1


	//   ....[2]....
        /*00bc*/ 	.word	0x00000320
        /*00c0*/ 	.word	0x000000ff
        /*00c4*/ 	.word	0x00000008
        /*00c8*/ 	.short	0x0100
        /*00ca*/ 	.byte	0x09
	.zero		1


	//   ....[3]....
        /*00cc*/ 	.word	0x00000330
        /*00d0*/ 	.word	0x000000ff
        /*00d4*/ 	.word	0x00000018
        /*00d8*/ 	.short	0x0100
        /*00da*/ 	.byte	0x09
	.zero		1


	//   ....[4]....
        /*00dc*/ 	.word	0x000005b0
        /*00e0*/ 	.word	0x000000ff
        /*00e4*/ 	.word	0x00000050
        /*00e8*/ 	.short	0x0100
        /*00ea*/ 	.byte	0x09
	.zero		1


	//   ....[5]....
        /*00ec*/ 	.word	0x000005c0
        /*00f0*/ 	.word	0x000000ff
        /*00f4*/ 	.word	0x00000058
        /*00f8*/ 	.short	0x0100
        /*00fa*/ 	.byte	0x09
	.zero		1


	//   ....[6]....
        /*00fc*/ 	.word	0x00000600
        /*0100*/ 	.word	0x000000ff
        /*0104*/ 	.word	0x00000030
        /*0108*/ 	.short	0x0100
        /*010a*/ 	.byte	0x0a
	.zero		1


	//   ....[7]....
        /*010c*/ 	.word	0x00000620
        /*0110*/ 	.word	0x000000ff
        /*0114*/ 	.word	0x00000038
        /*0118*/ 	.short	0x0100
        /*011a*/ 	.byte	0x0a
	.zero		1


	//   ....[8]....
        /*011c*/ 	.word	0x00000630
        /*0120*/ 	.word	0x000000ff
        /*0124*/ 	.word	0x00000040
        /*0128*/ 	.short	0x0100
        /*012a*/ 	.byte	0x0a
	.zero		1


	//   ....[9]....
        /*012c*/ 	.word	0x00000640
        /*0130*/ 	.word	0x000000ff
        /*0134*/ 	.word	0x00000048
        /*0138*/ 	.short	0x0100
        /*013a*/ 	.byte	0x0a
	.zero		1


	//   ....[10]....
        /*013c*/ 	.word	0x000015b0
        /*0140*/ 	.word	0x0000003b
        /*0144*/ 	.word	0x00000000
        /*0148*/ 	.short	0x010a
        /*014a*/ 	.byte	0x2b
	.zero		1


	//   ....[11]....
        /*014c*/ 	.word	0x00001760
        /*0150*/ 	.word	0x00000003
        /*0154*/ 	.word	0x00000000
        /*0158*/ 	.short	0x010a
        /*015a*/ 	.byte	0x3f
	.zero		1


	//   ....[12]....
        /*015c*/ 	.word	0x000017a0
        /*0160*/ 	.word	0x00000003
        /*0164*/ 	.word	0x00000000
        /*0168*/ 	.short	0x010a
        /*016a*/ 	.byte	0x3f
	.zero		1


	//   ....[13]....
        /*016c*/ 	.word	0x00001aa0
        /*0170*/ 	.word	0x000000ff
        /*0174*/ 	.word	0x00000000
        /*0178*/ 	.short	0x010a
        /*017a*/ 	.byte	0x04
	.zero		1


	//   ....[14]....
        /*017c*/ 	.word	0x00001ae0
        /*0180*/ 	.word	0x000000ff
        /*0184*/ 	.word	0x00000000
        /*0188*/ 	.short	0x010a
        /*018a*/ 	.byte	0x04
	.zero		1


	//   ....[15]....
        /*018c*/ 	.word	0x00001d50
        /*0190*/ 	.word	0x000000ff
        /*0194*/ 	.word	0x00000000
        /*0198*/ 	.short	0x0101
        /*019a*/ 	.byte	0x04
	.zero		1


	//   ....[16]....
        /*019c*/ 	.word	0x00001e40
        /*01a0*/ 	.word	0x0000003c
        /*01a4*/ 	.word	0x00000000
        /*01a8*/ 	.short	0x0101
        /*01aa*/ 	.byte	0x2c
	.zero		1


	//   ....[17]....
        /*01ac*/ 	.word	0x00001f10
        /*01b0*/ 	.word	0x000000ff
        /*01b4*/ 	.word	0x00000000
        /*01b8*/ 	.short	0x0101
        /*01ba*/ 	.byte	0x04
	.zero		1


	//   ....[18]....
        /*01bc*/ 	.word	0x00001fc0
        /*01c0*/ 	.word	0x0000003b
        /*01c4*/ 	.word	0x00000010
        /*01c8*/ 	.short	0x010a
        /*01ca*/ 	.byte	0x2b
	.zero		1


	//   ....[19]....
        /*01cc*/ 	.word	0x00003dd0
        /*01d0*/ 	.word	0x0000003e
        /*01d4*/ 	.word	0x00000000
        /*01d8*/ 	.short	0x0101
        /*01da*/ 	.byte	0x2c
	.zero		1


	//   ....[20]....
        /*01dc*/ 	.word	0x000047b0
        /*01e0*/ 	.word	0x00000007
        /*01e4*/ 	.word	0x00000010
        /*01e8*/ 	.short	0x010a
        /*01ea*/ 	.byte	0x3f
	.zero		1


	//   ....[21]....
        /*01ec*/ 	.word	0x00004b20
        /*01f0*/ 	.word	0x00000003
        /*01f4*/ 	.word	0x00000058
        /*01f8*/ 	.short	0x0101
        /*01fa*/ 	.byte	0x3f
	.zero		1


	//   ....[22]....
        /*01fc*/ 	.word	0x00005290
        /*0200*/ 	.word	0x00000007
        /*0204*/ 	.word	0x00000000
        /*0208*/ 	.short	0x010a
        /*020a*/ 	.byte	0x3f
	.zero		1


	//   ....[23]....
        /*020c*/ 	.word	0x00005310
        /*0210*/ 	.word	0x00000003
        /*0214*/ 	.word	0x00000000
        /*0218*/ 	.short	0x010a
        /*021a*/ 	.byte	0x3f
	.zero		1


	//   ....[24]....
        /*021c*/ 	.word	0x00005370
        /*0220*/ 	.word	0x0000003d
        /*0224*/ 	.word	0x00000000
        /*0228*/ 	.short	0x010a
        /*022a*/ 	.byte	0x3f
	.zero		1


	//   ....[25]....
        /*022c*/ 	.word	0x000053c0
        /*0230*/ 	.word	0x00000003
        /*0234*/ 	.word	0x00000000
        /*0238*/ 	.short	0x010a
        /*023a*/ 	.byte	0x3f
	.zero		1


	//   ....[26]....
        /*023c*/ 	.word	0x00005420
        /*0240*/ 	.word	0x00000004
        /*0244*/ 	.word	0x00000000
        /*0248*/ 	.short	0x010a
        /*024a*/ 	.byte	0x3f
	.zero		1


	//   ....[27]....
        /*024c*/ 	.word	0x00005470
        /*0250*/ 	.word	0x0000003d
        /*0254*/ 	.word	0x00000010
        /*0258*/ 	.short	0x010a
        /*025a*/ 	.byte	0x3f
	.zero		1


	//   ....[28]....
        /*025c*/ 	.word	0x00005540
        /*0260*/ 	.word	0x00000007
        /*0264*/ 	.word	0x00000010
        /*0268*/ 	.short	0x010a
        /*026a*/ 	.byte	0x3f
	.zero		1


	//   ....[29]....
        /*026c*/ 	.word	0x00005610
        /*0270*/ 	.word	0x00000007
        /*0274*/ 	.word	0x00000000
        /*0278*/ 	.short	0x010a
        /*027a*/ 	.byte	0x3f
	.zero		1


	//----- nvinfo : EIATTR_NUM_MBARRIERS
	.align		4
.L_35:
        /*027c*/ 	.byte	0x03, 0x38
        /*027e*/ 	.short	0x000a


	//----- nvinfo : EIATTR_EXIT_INSTR_OFFSETS
	.align		4
        /*0280*/ 	.byte	0x04, 0x1c
        /*0282*/ 	.short	(.L_37 - .L_36)


	//   ....[0]....
.L_36:
        /*0284*/ 	.word	0x00001200


	//   ....[1]....
        /*0288*/ 	.word	0x00001260


	//   ....[2]....
        /*028c*/ 	.word	0x000044e0


	//   ....[3]....
        /*0290*/ 	.word	0x00004510


	//   ....[4]....
        /*0294*/ 	.word	0x00005360


	//----- nvinfo : EIATTR_MAX_THREADS
	.align		4
.L_37:
        /*0298*/ 	.byte	0x04, 0x05
        /*029a*/ 	.short	(.L_39 - .L_38)
.L_38:
        /*029c*/ 	.word	0x00000180
        /*02a0*/ 	.word	0x00000001
        /*02a4*/ 	.word	0x00000001


	//----- nvinfo : EIATTR_CRS_STACK_SIZE
	.align		4
.L_39:
        /*02a8*/ 	.byte	0x04, 0x1e
        /*02aa*/ 	.short	(.L_41 - .L_40)
.L_40:
        /*02ac*/ 	.word	0x00000000


	//----- nvinfo : EIATTR_CBANK_PARAM_SIZE
	.align		4
.L_41:
        /*02b0*/ 	.byte	0x03, 0x19
        /*02b2*/ 	.short	0x0470


	//----- nvinfo : EIATTR_PARAM_CBANK
	.align		4
        /*02b4*/ 	.byte	0x04, 0x0a
        /*02b6*/ 	.short	(.L_43 - .L_42)
	.align		4
.L_42:
        /*02b8*/ 	.word	index@(.nv.constant0._ZN7cutlass13device_kernelINS_4gemm6kernel13GemmUniversalIN4cute5tupleIJiiiiEEENS1_10collective13CollectiveMmaINS1_34MainloopSm90TmaGmmaWarpSpecializedILi2ENS5_IJNS4_1CILi1EEESB_SB_EEENS1_32KernelTmaWarpSpecializedPingpongEEENS5_IJNSA_ILi64EEESF_NSA_ILi32EEEEEEfNS5_IJlSB_lEEEfSI_NS4_8TiledMMAINS4_8MMA_AtomIJNS4_4SM904GMMA29MMA_64x64x8_F32TF32TF32_SS_TNILNSM_7ScaleInE1ELSO_1EEEEEENS4_6LayoutISC_NS5_IJNSA_ILi0EEESS_SS_EEEEENS5_IJNS4_10UnderscoreESV_SV_EEEEENS4_13SM90_TMA_LOADENS4_14ComposedLayoutINS4_7SwizzleILi3ELi4ELi3EEENS4_18smem_ptr_flag_bitsILi32EEENSR_INS5_IJNSA_ILi8EEESG_EEENS5_IJSG_SB_EEEEEEEvNS4_8identityESY_S18_vS19_EENS_8epilogue10collective6detail29Sm90TmaWarpSpecializedAdapterINS1C_15DefaultEpilogueIfSI_SI_NS1B_6thread17LinearCombinationIfLi1EffLNS1G_9ScaleType4KindE0ELNS_15FloatRoundStyleE2EfEENS1_15EpilogueDefaultEEEEEvvEEEEvNT_6ParamsE)
        /*02bc*/ 	.short	0x0210
        /*02be*/ 	.short	0x0470


	//----- nvinfo : EIATTR_SW_WAR
	.align		4
.L_43:
        /*02c0*/ 	.byte	0x04, 0x36
        /*02c2*/ 	.short	(.L_45 - .L_44)
.L_44:
        /*02c4*/ 	.word	0x00000008
.L_45:


//--------------------- .nv.callgraph             --------------------------
	.section	.nv.callgraph,"",@"SHT_CUDA_CALLGRAPH"
	.align	4
	.sectionentsize	8
	.align		4
        /*0000*/ 	.word	0x00000000
	.align		4
        /*0004*/ 	.word	0xffffffff
	.align		4
        /*0008*/ 	.word	index@(_ZN7cutlass13device_kernelINS_4gemm6kernel13GemmUniversalIN4cute5tupleIJiiiiEEENS1_10collective13CollectiveMmaINS1_34MainloopSm90TmaGmmaWarpSpecializedILi2ENS5_IJNS4_1CILi1EEESB_SB_EEENS1_32KernelTmaWarpSpecializedPingpongEEENS5_IJNSA_ILi64EEESF_NSA_ILi32EEEEEEfNS5_IJlSB_lEEEfSI_NS4_8TiledMMAINS4_8MMA_AtomIJNS4_4SM904GMMA29MMA_64x64x8_F32TF32TF32_SS_TNILNSM_7ScaleInE1ELSO_1EEEEEENS4_6LayoutISC_NS5_IJNSA_ILi0EEESS_SS_EEEEENS5_IJNS4_10UnderscoreESV_SV_EEEEENS4_13SM90_TMA_LOADENS4_14ComposedLayoutINS4_7SwizzleILi3ELi4ELi3EEENS4_18smem_ptr_flag_bitsILi32EEENSR_INS5_IJNSA_ILi8EEESG_EEENS5_IJSG_SB_EEEEEEEvNS4_8identityESY_S18_vS19_EENS_8epilogue10collective6detail29Sm90TmaWarpSpecializedAdapterINS1C_15DefaultEpilogueIfSI_SI_NS1B_6thread17LinearCombinationIfLi1EffLNS1G_9ScaleType4KindE0ELNS_15FloatRoundStyleE2EfEENS1_15EpilogueDefaultEEEEEvvEEEEvNT_6ParamsE)
	.align		4
        /*000c*/ 	.word	index@(__assertfail)
	.align		4
        /*0010*/ 	.word	0x00000000
	.align		4
        /*0014*/ 	.word	0xfffffffe
	.align		4
        /*0018*/ 	.word	0x00000000
	.align		4
        /*001c*/ 	.word	0xfffffffd
	.align		4
        /*0020*/ 	.word	0x00000000
	.align		4
        /*0024*/ 	.word	0xfffffffc


//--------------------- .nv.constant4             --------------------------
	.section	.nv.constant4,"a",@progbits
	.align	8
	.align		8
.nv.constant4:
        /*0000*/ 	.dword	__assertfail
	.align		8
        /*0008*/ 	.dword	__unnamed_1
	.align		8
        /*0010*/ 	.dword	_ZN40_INTERNAL_7855b3f2_4_k_cu_f920cc59_143304cuda3std3__45__cpo5beginE
	.align		8
        /*0018*/ 	.dword	_ZN40_INTERNAL_7855b3f2_4_k_cu_f920cc59_143304cuda3std3__45__cpo3endE
	.align		8
        /*0020*/ 	.dword	_ZN40_INTERNAL_7855b3f2_4_k_cu_f920cc59_143304cuda3std3__45__cpo6cbeginE
	.align		8
        /*0028*/ 	.dword	_ZN40_INTERNAL_7855b3f2_4_k_cu_f920cc59_143304cuda3std3__45__cpo4cendE
	.align		8
        /*0030*/ 	.dword	_ZN40_INTERNAL_7855b3f2_4_k_cu_f920cc59_143304cuda3std3__442_GLOBAL__N__7855b3f2_4_k_cu_f920cc59_143306ignoreE
	.align		8
        /*0038*/ 	.dword	_ZN40_INTERNAL_7855b3f2_4_k_cu_f920cc59_143304cuda3std3__419piecewise_constructE
	.align		8
        /*0040*/ 	.dword	_ZN40_INTERNAL_7855b3f2_4_k_cu_f920cc59_143304cuda3std3__48in_placeE
	.align		8
        /*0048*/ 	.dword	_ZN40_INTERNAL_7855b3f2_4_k_cu_f920cc59_143304cuda3std6ranges3__45__cpo4swapE
	.align		8
        /*0050*/ 	.dword	_ZN40_INTERNAL_7855b3f2_4_k_cu_f920cc59_143304cuda3std6ranges3__45__cpo9iter_moveE
	.align		8
        /*0058*/ 	.dword	_ZN40_INTERNAL_7855b3f2_4_k_cu_f920cc59_143304cute7productE
	.align		8
        /*0060*/ 	.dword	_ZN40_INTERNAL_7855b3f2_4_k_cu_f920cc59_143304cute1_E
	.align		8
        /*0068*/ 	.dword	$str$22
	.align		8
        /*0070*/ 	.dword	$str$23


//--------------------- .text._ZN7cutlass13device_kernelINS_4gemm6kernel13GemmUniversalIN4cute5tupleIJiiiiEEENS1_10collective13CollectiveMmaINS1_34MainloopSm90TmaGmmaWarpSpecializedILi2ENS5_IJNS4_1CILi1EEESB_SB_EEENS1_32KernelTmaWarpSpecializedPingpongEEENS5_IJNSA_ILi64EEESF_NSA_ILi32EEEEEEfNS5_IJlSB_lEEEfSI_NS4_8TiledMMAINS4_8MMA_AtomIJNS4_4SM904GMMA29MMA_64x64x8_F32TF32TF32_SS_TNILNSM_7ScaleInE1ELSO_1EEEEEENS4_6LayoutISC_NS5_IJNSA_ILi0EEESS_SS_EEEEENS5_IJNS4_10UnderscoreESV_SV_EEEEENS4_13SM90_TMA_LOADENS4_14ComposedLayoutINS4_7SwizzleILi3ELi4ELi3EEENS4_18smem_ptr_flag_bitsILi32EEENSR_INS5_IJNSA_ILi8EEESG_EEENS5_IJSG_SB_EEEEEEEvNS4_8identityESY_S18_vS19_EENS_8epilogue10collective6detail29Sm90TmaWarpSpecializedAdapterINS1C_15DefaultEpilogueIfSI_SI_NS1B_6thread17LinearCombinationIfLi1EffLNS1G_9ScaleType4KindE0ELNS_15FloatRoundStyleE2EfEENS1_15EpilogueDefaultEEEEEvvEEEEvNT_6ParamsE --------------------------
	.section	.text._ZN7cutlass13device_kernelINS_4gemm6kernel13GemmUniversalIN4cute5tupleIJiiiiEEENS1_10collective13CollectiveMmaINS1_34MainloopSm90TmaGmmaWarpSpecializedILi2ENS5_IJNS4_1CILi1EEESB_SB_EEENS1_32KernelTmaWarpSpecializedPingpongEEENS5_IJNSA_ILi64EEESF_NSA_ILi32EEEEEEfNS5_IJlSB_lEEEfSI_NS4_8TiledMMAINS4_8MMA_AtomIJNS4_4SM904GMMA29MMA_64x64x8_F32TF32TF32_SS_TNILNSM_7ScaleInE1ELSO_1EEEEEENS4_6LayoutISC_NS5_IJNSA_ILi0EEESS_SS_EEEEENS5_IJNS4_10UnderscoreESV_SV_EEEEENS4_13SM90_TMA_LOADENS4_14ComposedLayoutINS4_7SwizzleILi3ELi4ELi3EEENS4_18smem_ptr_flag_bitsILi32EEENSR_INS5_IJNSA_ILi8EEESG_EEENS5_IJSG_SB_EEEEEEEvNS4_8identityESY_S18_vS19_EENS_8epilogue10collective6detail29Sm90TmaWarpSpecializedAdapterINS1C_15DefaultEpilogueIfSI_SI_NS1B_6thread17LinearCombinationIfLi1EffLNS1G_9ScaleType4KindE0ELNS_15FloatRoundStyleE2EfEENS1_15EpilogueDefaultEEEEEvvEEEEvNT_6ParamsE,"ax",@progbits
	.align	128
.text._ZN7cutlass13device_kernelINS_4gemm6kernel13GemmUniversalIN4cute5tupleIJiiiiEEENS1_10collective13CollectiveMmaINS1_34MainloopSm90TmaGmmaWarpSpecializedILi2ENS5_IJNS4_1CILi1EEESB_SB_EEENS1_32KernelTmaWarpSpecializedPingpongEEENS5_IJNSA_ILi64EEESF_NSA_ILi32EEEEEEfNS5_IJlSB_lEEEfSI_NS4_8TiledMMAINS4_8MMA_AtomIJNS4_4SM904GMMA29MMA_64x64x8_F32TF32TF32_SS_TNILNSM_7ScaleInE1ELSO_1EEEEEENS4_6LayoutISC_NS5_IJNSA_ILi0EEESS_SS_EEEEENS5_IJNS4_10UnderscoreESV_SV_EEEEENS4_13SM90_TMA_LOADENS4_14ComposedLayoutINS4_7SwizzleILi3ELi4ELi3EEENS4_18smem_ptr_flag_bitsILi32EEENSR_INS5_IJNSA_ILi8EEESG_EEENS5_IJSG_SB_EEEEEEEvNS4_8identityESY_S18_vS19_EENS_8epilogue10collective6detail29Sm90TmaWarpSpecializedAdapterINS1C_15DefaultEpilogueIfSI_SI_NS1B_6thread17LinearCombinationIfLi1EffLNS1G_9ScaleType4KindE0ELNS_15FloatRoundStyleE2EfEENS1_15EpilogueDefaultEEEEEvvEEEEvNT_6ParamsE:
        .type           _ZN7cutlass13device_kernelINS_4gemm6kernel13GemmUniversalIN4cute5tupleIJiiiiEEENS1_10collective13CollectiveMmaINS1_34MainloopSm90TmaGmmaWarpSpecializedILi2ENS5_IJNS4_1CILi1EEESB_SB_EEENS1_32KernelTmaWarpSpecializedPingpongEEENS5_IJNSA_ILi64EEESF_NSA_ILi32EEEEEEfNS5_IJlSB_lEEEfSI_NS4_8TiledMMAINS4_8MMA_AtomIJNS4_4SM904GMMA29MMA_64x64x8_F32TF32TF32_SS_TNILNSM_7ScaleInE1ELSO_1EEEEEENS4_6LayoutISC_NS5_IJNSA_ILi0EEESS_SS_EEEEENS5_IJNS4_10UnderscoreESV_SV_EEEEENS4_13SM90_TMA_LOADENS4_14ComposedLayoutINS4_7SwizzleILi3ELi4ELi3EEENS4_18smem_ptr_flag_bitsILi32EEENSR_INS5_IJNSA_ILi8EEESG_EEENS5_IJSG_SB_EEEEEEEvNS4_8identityESY_S18_vS19_EENS_8epilogue10collective6detail29Sm90TmaWarpSpecializedAdapterINS1C_15DefaultEpilogueIfSI_SI_NS1B_6thread17LinearCombinationIfLi1EffLNS1G_9ScaleType4KindE0ELNS_15FloatRoundStyleE2EfEENS1_15EpilogueDefaultEEEEEvvEEEEvNT_6ParamsE,@function
        .size           _ZN7cutlass13device_kernelINS_4gemm6kernel13GemmUniversalIN4cute5tupleIJiiiiEEENS1_10collective13CollectiveMmaINS1_34MainloopSm90TmaGmmaWarpSpecializedILi2ENS5_IJNS4_1CILi1EEESB_SB_EEENS1_32KernelTmaWarpSpecializedPingpongEEENS5_IJNSA_ILi64EEESF_NSA_ILi32EEEEEEfNS5_IJlSB_lEEEfSI_NS4_8TiledMMAINS4_8MMA_AtomIJNS4_4SM904GMMA29MMA_64x64x8_F32TF32TF32_SS_TNILNSM_7ScaleInE1ELSO_1EEEEEENS4_6LayoutISC_NS5_IJNSA_ILi0EEESS_SS_EEEEENS5_IJNS4_10UnderscoreESV_SV_EEEEENS4_13SM90_TMA_LOADENS4_14ComposedLayoutINS4_7SwizzleILi3ELi4ELi3EEENS4_18smem_ptr_flag_bitsILi32EEENSR_INS5_IJNSA_ILi8EEESG_EEENS5_IJSG_SB_EEEEEEEvNS4_8identityESY_S18_vS19_EENS_8epilogue10collective6detail29Sm90TmaWarpSpecializedAdapterINS1C_15DefaultEpilogueIfSI_SI_NS1B_6thread17LinearCombinationIfLi1EffLNS1G_9ScaleType4KindE0ELNS_15FloatRoundStyleE2EfEENS1_15EpilogueDefaultEEEEEvvEEEEvNT_6ParamsE,(.L_x_128 - _ZN7cutlass13device_kernelINS_4gemm6kernel13GemmUniversalIN4cute5tupleIJiiiiEEENS1_10collective13CollectiveMmaINS1_34MainloopSm90TmaGmmaWarpSpecializedILi2ENS5_IJNS4_1CILi1EEESB_SB_EEENS1_32KernelTmaWarpSpecializedPingpongEEENS5_IJNSA_ILi64EEESF_NSA_ILi32EEEEEEfNS5_IJlSB_lEEEfSI_NS4_8TiledMMAINS4_8MMA_AtomIJNS4_4SM904GMMA29MMA_64x64x8_F32TF32TF32_SS_TNILNSM_7ScaleInE1ELSO_1EEEEEENS4_6LayoutISC_NS5_IJNSA_ILi0EEESS_SS_EEEEENS5_IJNS4_10UnderscoreESV_SV_EEEEENS4_13SM90_TMA_LOADENS4_14ComposedLayoutINS4_7SwizzleILi3ELi4ELi3EEENS4_18smem_ptr_flag_bitsILi32EEENSR_INS5_IJNSA_ILi8EEESG_EEENS5_IJSG_SB_EEEEEEEvNS4_8identityESY_S18_vS19_EENS_8epilogue10collective6detail29Sm90TmaWarpSpecializedAdapterINS1C_15DefaultEpilogueIfSI_SI_NS1B_6thread17LinearCombinationIfLi1EffLNS1G_9ScaleType4KindE0ELNS_15FloatRoundStyleE2EfEENS1_15EpilogueDefaultEEEEEvvEEEEvNT_6ParamsE)
        .other          _ZN7cutlass13device_kernelINS_4gemm6kernel13GemmUniversalIN4cute5tupleIJiiiiEEENS1_10collective13CollectiveMmaINS1_34MainloopSm90TmaGmmaWarpSpecializedILi2ENS5_IJNS4_1CILi1EEESB_SB_EEENS1_32KernelTmaWarpSpecializedPingpongEEENS5_IJNSA_ILi64EEESF_NSA_ILi32EEEEEEfNS5_IJlSB_lEEEfSI_NS4_8TiledMMAINS4_8MMA_AtomIJNS4_4SM904GMMA29MMA_64x64x8_F32TF32TF32_SS_TNILNSM_7ScaleInE1ELSO_1EEEEEENS4_6LayoutISC_NS5_IJNSA_ILi0EEESS_SS_EEEEENS5_IJNS4_10UnderscoreESV_SV_EEEEENS4_13SM90_TMA_LOADENS4_14ComposedLayoutINS4_7SwizzleILi3ELi4ELi3EEENS4_18smem_ptr_flag_bitsILi32EEENSR_INS5_IJNSA_ILi8EEESG_EEENS5_IJSG_SB_EEEEEEEvNS4_8identityESY_S18_vS19_EENS_8epilogue10collective6detail29Sm90TmaWarpSpecializedAdapterINS1C_15DefaultEpilogueIfSI_SI_NS1B_6thread17LinearCombinationIfLi1EffLNS1G_9ScaleType4KindE0ELNS_15FloatRoundStyleE2EfEENS1_15EpilogueDefaultEEEEEvvEEEEvNT_6ParamsE,@"STO_CUDA_ENTRY STV_DEFAULT"
_ZN7cutlass13device_kernelINS_4gemm6kernel13GemmUniversalIN4cute5tupleIJiiiiEEENS1_10collective13CollectiveMmaINS1_34MainloopSm90TmaGmmaWarpSpecializedILi2ENS5_IJNS4_1CILi1EEESB_SB_EEENS1_32KernelTmaWarpSpecializedPingpongEEENS5_IJNSA_ILi64EEESF_NSA_ILi32EEEEEEfNS5_IJlSB_lEEEfSI_NS4_8TiledMMAINS4_8MMA_AtomIJNS4_4SM904GMMA29MMA_64x64x8_F32TF32TF32_SS_TNILNSM_7ScaleInE1ELSO_1EEEEEENS4_6LayoutISC_NS5_IJNSA_ILi0EEESS_SS_EEEEENS5_IJNS4_10UnderscoreESV_SV_EEEEENS4_13SM90_TMA_LOADENS4_14ComposedLayoutINS4_7SwizzleILi3ELi4ELi3EEENS4_18smem_ptr_flag_bitsILi32EEENSR_INS5_IJNSA_ILi8EEESG_EEENS5_IJSG_SB_EEEEEEEvNS4_8identityESY_S18_vS19_EENS_8epilogue10collective6detail29Sm90TmaWarpSpecializedAdapterINS1C_15DefaultEpilogueIfSI_SI_NS1B_6thread17LinearCombinationIfLi1EffLNS1G_9ScaleType4KindE0ELNS_15FloatRoundStyleE2EfEENS1_15EpilogueDefaultEEEEEvvEEEEvNT_6ParamsE:
[----:B------:R-:W0:Y:S01]  /*0000*/  LDC R1, c[0x0][0x28] ;  /* 0x00000a00ff017b82 */ /* 0x000e220000000800 */
[----:B------:R-:W1:Y:S01]  /*0010*/  S2R R4, SR_TID.X ;  /* 0x0000000000047919 */ /* 0x000e620000002100 */
[----:B------:R-:W-:Y:S01]  /*0020*/  ELECT P0, URZ, PT ;  /* 0x00000000003f782f */ /* 0x000fe20003800000 */
[----:B------:R-:W-:Y:S01]  /*0030*/  BSSY B0, `(.L_x_0) ;  /* 0x0000014000007945 */ /* 0x000fe20003800000 */
[----:B-1----:R-:W-:-:S05]  /*0040*/  SHF.R.U32.HI R0, RZ, 0x5, R4 ;  /* 0x00000005ff007819 */ /* 0x002fca0000011604 */
[----:B------:R-:W1:Y:S02]  /*0050*/  SHFL.IDX PT, R2, R0, RZ, 0x1f ;  /* 0x00001fff00027589 */ /* 0x000e6400000e0000 */
[----:B-1----:R-:W-:Y:S02]  /*0060*/  R2UR UR8, R2 ;  /* 0x00000000020872ca */ /* 0x002fe400000e0000 */
[----:B------:R-:W-:-:S05]  /*0070*/  SHF.R.U32.HI R2, RZ, 0x7, R4 ;  /* 0x00000007ff027819 */ /* 0x000fca0000011604 */
[----:B------:R1:W2:Y:S06]  /*0080*/  SHFL.IDX PT, R3, R2, RZ, 0x1f ;  /* 0x00001fff02037589 */ /* 0x0002ac00000e0000 */
[----:B------:R-:W-:Y:S02]  /*0090*/  USHF.R.S32.HI UR4, URZ, 0x1f, UR8 ;  /* 0x0000001f3f047899 */ /* 0x000fe40008011408 */
[----:B------:R-:W-:Y:S02]  /*00a0*/  ISETP.NE.OR P0, PT, RZ, UR8, !P0 ;  /* 0x00000008ff007c0c */ /* 0x000fe4000c705670 */
[----:B------:R-:W-:-:S04]  /*00b0*/  ULEA.HI UR4, UR4, UR8, URZ, 0x2 ;  /* 0x0000000804047291 */ /* 0x000fc8000f8f103f */
[----:B------:R-:W-:-:S04]  /*00c0*/  ULOP3.LUT UR4, UR4, 0xfffffffc, URZ, 0xc0, !UPT ;  /* 0xfffffffc04047892 */ /* 0x000fc8000f8ec03f */
[----:B------:R-:W-:-:S03]  /*00d0*/  UIADD3 UR8, UR8, -UR4, URZ ;  /* 0x8000000408087290 */ /* 0x000fc6000fffe03f */
[----:B01----:R-:W-:Y:S09]  /*00e0*/  @P0 BRA `(.L_x_1) ;  /* 0x0000000000200947 */ /* 0x003ff20003800000 */
[----:B------:R-:W-:Y:S02]  /*00f0*/  ULDC.64 UR4, c[0x0][0x198] ;  /* 0x0000660000047ab9 */ /* 0x000fe40000000a00 */
[----:B------:R-:W-:Y:S02]  /*0100*/  UIADD3 UR6, UP0, UR4, 0xf0, URZ ;  /* 0x000000f004067890 */ /* 0x000fe4000ff1e03f */
[----:B------:R-:W-:Y:S02]  /*0110*/  UIADD3 UR4, UP1, UR4, 0x1f0, URZ ;  /* 0x000001f004047890 */ /* 0x000fe4000ff3e03f */
[----:B------:R-:W-:Y:S02]  /*0120*/  UIADD3.X UR7, URZ, UR5, URZ, UP0, !UPT ;  /* 0x000000053f077290 */ /* 0x000fe400087fe43f */
[----:B------:R-:W-:-:S07]  /*0130*/  UIADD3.X UR5, URZ, UR5, URZ, UP1, !UPT ;  /* 0x000000053f057290 */ /* 0x000fce0008ffe43f */
[----:B------:R0:W-:Y:S02]  /*0140*/  UTMACCTL.PF [UR6] ;  /* 0x00000000060079b9 */ /* 0x0001e40008040000 */
[----:B------:R0:W-:Y:S02]  /*0150*/  UTMACCTL.PF [UR4] ;  /* 0x00000000040079b9 */ /* 0x0001e40008040000 */
[----:B0-----:R-:W-:Y:S01]  /*0160*/  NOP ;  /* 0x0000000000007918 */ /* 0x001fe20000000000 */
.L_x_1:
[----:B------:R-:W-:Y:S05]  /*0170*/  BSYNC B0 ;  /* 0x0000000000007941 */ /* 0x000fea0003800000 */
.L_x_0:
[----:B------:R-:W0:Y:S01]  /*0180*/  SHFL.IDX PT, R5, R0, RZ, 0x1f ;  /* 0x00001fff00057589 */ /* 0x000e2200000e0000 */
[----:B--2---:R-:W-:Y:S01]  /*0190*/  R2UR UR15, R3 ;  /* 0x00000000030f72ca */ /* 0x004fe200000e0000 */
[----:B------:R-:W-:-:S04]  /*01a0*/  UISETP.NE.AND UP0, UPT, UR8, 0x3, UPT ;  /* 0x000000030800788c */ /* 0x000fc8000bf05270 */
[----:B------:R-:W-:-:S08]  /*01b0*/  UISETP.EQ.OR UP0, UPT, UR8, URZ, !UP0 ;  /* 0x0000003f0800728c */ /* 0x000fd0000c702670 */
[----:B------:R-:W-:Y:S02]  /*01c0*/  UIADD3 UR18, UR15, -0x1, URZ ;  /* 0xffffffff0f127890 */ /* 0x000fe4000fffe03f */
[----:B------:R-:W-:Y:S02]  /*01d0*/  UISETP.EQ.AND UP0, UPT, UR15, URZ, UP0 ;  /* 0x0000003f0f00728c */ /* 0x000fe40008702270 */
[----:B------:R-:W-:Y:S02]  /*01e0*/  UISETP.GE.U32.AND UP1, UPT, UR18, 0x2, UPT ;  /* 0x000000021200788c */ /* 0x000fe4000bf26070 */
[----:B------:R-:W-:Y:S01]  /*01f0*/  USEL UR36, URZ, 0x1, !UP0 ;  /* 0x000000013f247887 */ /* 0x000fe2000c000000 */
[----:B0-----:R-:W-:-:S03]  /*0200*/  ISETP.NE.AND P0, PT, R5, RZ, PT ;  /* 0x000000ff0500720c */ /* 0x001fc60003f05270 */
[----:B------:R-:W-:-:S10]  /*0210*/  USEL UR36, UR36, 0x2, UP1 ;  /* 0x0000000224247887 */ /* 0x000fd40008800000 */
[----:B------:R-:W-:Y:S05]  /*0220*/  @P0 BRA `(.L_x_2) ;  /* 0x0000000000480947 */ /* 0x000fea0003800000 */
[----:B------:R-:W0:Y:S01]  /*0230*/  S2UR UR9, SR_CgaCtaId ;  /* 0x00000000000979c3 */ /* 0x000e220000008800 */
[----:B------:R-:W-:Y:S01]  /*0240*/  UMOV UR4, 0x400 ;  /* 0x0000040000047882 */ /* 0x000fe20000000000 */
[----:B------:R-:W-:Y:S01]  /*0250*/  UMOV UR5, 0x1 ;  /* 0x0000000100057882 */ /* 0x000fe20000000000 */
[----:B------:R-:W-:Y:S01]  /*0260*/  UMOV UR6, 0x80 ;  /* 0x0000008000067882 */ /* 0x000fe20000000000 */
[----:B------:R-:W-:Y:S01]  /*0270*/  ELECT P0, URZ, PT ;  /* 0x00000000003f782f */ /* 0x000fe20003800000 */
[----:B------:R-:W-:-:S04]  /*0280*/  UIADD3 UR6, -UR6, 0x100000, URZ ;  /* 0x0010000006067890 */ /* 0x000fc8000fffe13f */
[----:B------:R-:W-:Y:S02]  /*0290*/  USHF.L.U32 UR7, UR6, 0xb, URZ ;  /* 0x0000000b06077899 */ /* 0x000fe4000800063f */
[----:B------:R-:W-:Y:S02]  /*02a0*/  USHF.L.U32 UR6, UR6, 0x1, URZ ;  /* 0x0000000106067899 */ /* 0x000fe4000800063f */
[----:B0-----:R-:W-:Y:S02]  /*02b0*/  ULEA UR9, UR9, UR4, 0x18 ;  /* 0x0000000409097291 */ /* 0x001fe4000f8ec03f */
[----:B------:R-:W-:-:S04]  /*02c0*/  UIADD3 UR4, -UR5, 0x100000, URZ ;  /* 0x0010000005047890 */ /* 0x000fc8000fffe13f */
[----:B------:R-:W-:Y:S02]  /*02d0*/  USHF.L.U32 UR5, UR4, 0xb, URZ ;  /* 0x0000000b04057899 */ /* 0x000fe4000800063f */
[----:B------:R-:W-:Y:S01]  /*02e0*/  USHF.L.U32 UR4, UR4, 0x1, URZ ;  /* 0x0000000104047899 */ /* 0x000fe2000800063f */
[----:B------:R-:W0:Y:S11]  /*02f0*/  FENCE.VIEW.ASYNC.S ;  /* 0x00000000000073c6 */ /* 0x000e360000000000 */
[----:B0-----:R0:W1:Y:S01]  /*0300*/  SYNCS.EXCH.64 URZ, [UR9], UR4 ;  /* 0x00000004093f75b2 */ /* 0x0010620008000100 */
[----:B------:R0:W2:Y:S01]  /*0310*/  SYNCS.EXCH.64 URZ, [UR9+0x10], UR6 ;  /* 0x00001006093f75b2 */ /* 0x0000a20008000100 */
[----:B------:R0:W3:Y:S01]  /*0320*/  SYNCS.EXCH.64 URZ, [UR9+0x8], UR4 ;  /* 0x00000804093f75b2 */ /* 0x0000e20008000100 */
[----:B------:R0:W4:Y:S01]  /*0330*/  SYNCS.EXCH.64 URZ, [UR9+0x18], UR6 ;  /* 0x00001806093f75b2 */ /* 0x0001220008000100 */
[----:B------:R-:W-:Y:S01]  /*0340*/  NOP ;  /* 0x0000000000007918 */ /* 0x000fe20000000000 */
.L_x_2:
[----:B------:R-:W5:Y:S01]  /*0350*/  SHFL.IDX PT, R5, R0, RZ, 0x1f ;  /* 0x00001fff00057589 */ /* 0x000f6200000e0000 */
[----:B------:R-:W-:Y:S01]  /*0360*/  ELECT P0, URZ, PT ;  /* 0x00000000003f782f */ /* 0x000fe20003800000 */
[----:B------:R-:W-:Y:S01]  /*0370*/  NOP ;  /* 0x0000000000007918 */ /* 0x000fe20000000000 */
[----:B------:R-:W-:Y:S01]  /*0380*/  ELECT P1, URZ, PT ;  /* 0x00000000003f782f */ /* 0x000fe20003820000 */
[----:B------:R-:W1:Y:S01]  /*0390*/  SHFL.IDX PT, R3, R0, RZ, 0x1f ;  /* 0x00001fff00037589 */ /* 0x000e6200000e0000 */
[----:B0-----:R-:W-:Y:S01]  /*03a0*/  UMOV UR4, 0x20 ;  /* 0x0000002000047882 */ /* 0x001fe20000000000 */
[----:B------:R-:W-:Y:S01]  /*03b0*/  UMOV UR12, 0x80 ;  /* 0x00000080000c7882 */ /* 0x000fe20000000000 */
[----:B------:R-:W-:Y:S01]  /*03c0*/  NOP ;  /* 0x0000000000007918 */ /* 0x000fe20000000000 */
[----:B------:R0:W0:Y:S01]  /*03d0*/  SHFL.IDX PT, R0, R2, RZ, 0x1f ;  /* 0x00001fff02007589 */ /* 0x00002200000e0000 */
[----:B------:R-:W-:Y:S01]  /*03e0*/  ULDC.64 UR52, c[0x0][0x208] ;  /* 0x0000820000347ab9 */ /* 0x000fe20000000a00 */
[----:B-----5:R-:W-:-:S02]  /*03f0*/  ISETP.NE.OR P0, PT, R5, RZ, !P0 ;  /* 0x000000ff0500720c */ /* 0x020fc40004705670 */
[----:B-1----:R-:W-:Y:S02]  /*0400*/  ISETP.NE.OR P1, PT, R3, RZ, !P1 ;  /* 0x000000ff0300720c */ /* 0x002fe40004f25670 */
[----:B------:R-:W-:-:S04]  /*0410*/  SHF.R.S32.HI R3, RZ, 0x1f, R4 ;  /* 0x0000001fff037819 */ /* 0x000fc80000011404 */
[----:B------:R-:W-:-:S05]  /*0420*/  LEA.HI R3, R3, R4, RZ, 0x7 ;  /* 0x0000000403037211 */ /* 0x000fca00078f38ff */
[----:B------:R-:W-:Y:S01]  /*0430*/  VOTEU.ALL UP0, P0 ;  /* 0x00000000003f7886 */ /* 0x000fe20000000000 */
[----:B------:R-:W-:Y:S01]  /*0440*/  LOP3.LUT R3, R3, 0xffffff80, RZ, 0xc0, !PT ;  /* 0xffffff8003037812 */ /* 0x000fe200078ec0ff */
[----:B------:R-:W-:-:S03]  /*0450*/  VOTEU.ALL UP1, P1 ;  /* 0x00000000003f7886 */ /* 0x000fc60000820000 */
[----:B------:R-:W1:Y:S01]  /*0460*/  @!UP0 S2UR UR7, SR_CgaCtaId ;  /* 0x00000000000789c3 */ /* 0x000e620000008800 */
[----:B------:R-:W-:Y:S01]  /*0470*/  @!UP0 UMOV UR6, 0x400 ;  /* 0x0000040000068882 */ /* 0x000fe20000000000 */
[----:B------:R-:W-:-:S04]  /*0480*/  @!UP0 UIADD3 UR4, -UR4, 0x100000, URZ ;  /* 0x0010000004048890 */ /* 0x000fc8000fffe13f */
[----:B------:R-:W-:Y:S02]  /*0490*/  @!UP0 USHF.L.U32 UR5, UR4, 0xb, URZ ;  /* 0x0000000b04058899 */ /* 0x000fe4000800063f */
[----:B------:R-:W-:Y:S01]  /*04a0*/  @!UP0 USHF.L.U32 UR4, UR4, 0x1, URZ ;  /* 0x0000000104048899 */ /* 0x000fe2000800063f */
[----:B------:R-:W-:Y:S01]  /*04b0*/  IMAD.IADD R3, R4, 0x1, -R3 ;  /* 0x0000000104037824 */ /* 0x000fe200078e0a03 */
[----:B------:R-:W-:Y:S01]  /*04c0*/  @!UP1 UMOV UR10, 0x400 ;  /* 0x00000400000a9882 */ /* 0x000fe20000000000 */
[----:B------:R-:W-:Y:S01]  /*04d0*/  VOTEU.ALL UP2, P1 ;  /* 0x00000000003f7886 */ /* 0x000fe20000840000 */
[----:B------:R-:W-:Y:S01]  /*04e0*/  VOTEU.ALL UP3, P1 ;  /* 0x00000000003f7886 */ /* 0x000fe20000860000 */
[----:B------:R-:W-:Y:S01]  /*04f0*/  VOTEU.ALL UP4, P1 ;  /* 0x00000000003f7886 */ /* 0x000fe20000880000 */
[----:B------:R-:W5:Y:S01]  /*0500*/  @!UP1 S2UR UR11, SR_CgaCtaId ;  /* 0x00000000000b99c3 */ /* 0x000f620000008800 */
[----:B------:R-:W-:Y:S01]  /*0510*/  VOTEU.ALL UP5, P1 ;  /* 0x00000000003f7886 */ /* 0x000fe200008a0000 */
[----:B------:R-:W-:Y:S01]  /*0520*/  ISETP.NE.AND P1, PT, RZ, UR15, PT ;  /* 0x0000000fff007c0c */ /* 0x000fe2000bf25270 */
[----:B-1----:R-:W-:-:S02]  /*0530*/  @!UP0 ULEA UR9, UR7, UR6, 0x18 ;  /* 0x0000000607098291 */ /* 0x002fc4000f8ec03f */
[----:B------:R-:W-:-:S04]  /*0540*/  @!UP1 UIADD3 UR6, -UR12, 0x100000, URZ ;  /* 0x001000000c069890 */ /* 0x000fc8000fffe13f */
[----:B------:R-:W-:Y:S02]  /*0550*/  @!UP1 USHF.L.U32 UR7, UR6, 0xb, URZ ;  /* 0x0000000b06079899 */ /* 0x000fe4000800063f */
[----:B------:R-:W-:Y:S01]  /*0560*/  @!UP1 USHF.L.U32 UR6, UR6, 0x1, URZ ;  /* 0x0000000106069899 */ /* 0x000fe2000800063f */
[----:B------:R-:W-:Y:S01]  /*0570*/  VOTEU.ALL UP0, P0 ;  /* 0x00000000003f7886 */ /* 0x000fe20000000000 */
[----:B-----5:R-:W-:Y:S01]  /*0580*/  @!UP1 ULEA UR10, UR11, UR10, 0x18 ;  /* 0x0000000a0b0a9291 */ /* 0x020fe2000f8ec03f */
[----:B------:R-:W-:Y:S01]  /*0590*/  VOTEU.ALL UP1, P0 ;  /* 0x00000000003f7886 */ /* 0x000fe20000020000 */
[----:B------:R-:W1:Y:S02]  /*05a0*/  FENCE.VIEW.ASYNC.S ;  /* 0x00000000000073c6 */ /* 0x000e640000000000 */
[----:B-1----:R-:W2:Y:S02]  /*05b0*/  @!UP0 SYNCS.EXCH.64 URZ, [UR9+0x50], UR4 ;  /* 0x00005004093f85b2 */ /* 0x002ea40008000100 */
[----:B------:R1:W2:Y:S01]  /*05c0*/  @!UP1 SYNCS.EXCH.64 URZ, [UR9+0x58], UR4 ;  /* 0x00005804093f95b2 */ /* 0x0002a20008000100 */
[----:B------:R-:W-:Y:S01]  /*05d0*/  NOP ;  /* 0x0000000000007918 */ /* 0x000fe20000000000 */
[----:B-1----:R-:W-:-:S02]  /*05e0*/  ULDC.64 UR4, c[0x0][0x598] ;  /* 0x0001660000047ab9 */ /* 0x002fc40000000a00 */
[----:B------:R-:W-:Y:S02]  /*05f0*/  ISETP.NE.U32.AND P0, PT, RZ, UR4, PT ;  /* 0x00000004ff007c0c */ /* 0x000fe4000bf05070 */
[----:B------:R1:W2:Y:S02]  /*0600*/  @!UP2 SYNCS.EXCH.64 URZ, [UR10+0x30], UR6 ;  /* 0x000030060a3fa5b2 */ /* 0x0002a40008000100 */
[----:B------:R-:W-:Y:S01]  /*0610*/  ISETP.NE.AND.EX P0, PT, RZ, UR5, PT, P0 ;  /* 0x00000005ff007c0c */ /* 0x000fe2000bf05300 */
[----:B------:R1:W2:Y:S01]  /*0620*/  @!UP3 SYNCS.EXCH.64 URZ, [UR10+0x38], UR6 ;  /* 0x000038060a3fb5b2 */ /* 0x0002a20008000100 */
[----:B------:R1:W2:Y:S01]  /*0630*/  @!UP4 SYNCS.EXCH.64 URZ, [UR10+0x40], UR6 ;  /* 0x000040060a3fc5b2 */ /* 0x0002a20008000100 */
[----:B------:R1:W2:Y:S01]  /*0640*/  @!UP5 SYNCS.EXCH.64 URZ, [UR10+0x48], UR6 ;  /* 0x000048060a3fd5b2 */ /* 0x0002a20008000100 */
[----:B------:R-:W-:Y:S01]  /*0650*/  NOP ;  /* 0x0000000000007918 */ /* 0x000fe20000000000 */
[----:B--234-:R-:W-:Y:S08]  /*0660*/  BAR.SYNC.DEFER_BLOCKING 0x0 ;  /* 0x0000000000007b1d */ /* 0x01cff00000010000 */
[----:B01----:R-:W-:Y:S05]  /*0670*/  @!P0 BRA `(.L_x_3) ;  /* 0x00000000001c8947 */ /* 0x003fea0003800000 */
[----:B------:R-:W0:Y:S02]  /*0680*/  LDC.64 R6, c[0x0][0x598] ;  /* 0x00016600ff067b82 */ /* 0x000e240000000a00 */
[----:B0-----:R-:W2:Y:S02]  /*0690*/  LDG.E.64 R6, desc[UR52][R6.64] ;  /* 0x0000003406067981 */ /* 0x001ea4000c1e1b00 */
[----:B--2---:R-:W-:-:S04]  /*06a0*/  ISETP.NE.U32.AND P0, PT, R6, RZ, PT ;  /* 0x000000ff0600720c */ /* 0x004fc80003f05070 */
[----:B------:R-:W-:-:S13]  /*06b0*/  ISETP.NE.AND.EX P0, PT, R7, RZ, PT, P0 ;  /* 0x000000ff0700720c */ /* 0x000fda0003f05300 */
[----:B------:R-:W-:Y:S05]  /*06c0*/  @!P0 BRA `(.L_x_3) ;  /* 0x0000000000088947 */ /* 0x000fea0003800000 */
[----:B------:R1:W5:Y:S01]  /*06d0*/  LD.E R22, desc[UR52][R6.64] ;  /* 0x0000003406167980 */ /* 0x000362000c101900 */
[----:B------:R-:W-:Y:S05]  /*06e0*/  BRA `(.L_x_4) ;  /* 0x0000000000247947 */ /* 0x000fea0003800000 */
.L_x_3:
[----:B------:R-:W-:Y:S02]  /*06f0*/  ULDC.64 UR4, c[0x0][0x588] ;  /* 0x0001620000047ab9 */ /* 0x000fe40000000a00 */
[----:B------:R-:W-:-:S04]  /*0700*/  ISETP.NE.U32.AND P0, PT, RZ, UR4, PT ;  /* 0x00000004ff007c0c */ /* 0x000fc8000bf05070 */
[----:B------:R-:W-:-:S13]  /*0710*/  ISETP.NE.AND.EX P0, PT, RZ, UR5, PT, P0 ;  /* 0x00000005ff007c0c */ /* 0x000fda000bf05300 */
[----:B------:R-:W-:Y:S05]  /*0720*/  @!P0 BRA `(.L_x_5) ;  /* 0x00000000000c8947 */ /* 0x000fea0003800000 */
[----:B------:R-:W0:Y:S02]  /*0730*/  LDC.64 R22, c[0x0][0x588] ;  /* 0x00016200ff167b82 */ /* 0x000e240000000a00 */
[----:B0-----:R0:W5:Y:S01]  /*0740*/  LDG.E R22, desc[UR52][R22.64] ;  /* 0x0000003416167981 */ /* 0x001162000c1e1900 */
[----:B------:R-:W-:Y:S05]  /*0750*/  BRA `(.L_x_4) ;  /* 0x0000000000087947 */ /* 0x000fea0003800000 */
.L_x_5:
[----:B------:R-:W-:Y:S02]  /*0760*/  ULDC UR4, c[0x0][0x580] ;  /* 0x0001600000047ab9 */ /* 0x000fe40000000800 */
[----:B------:R-:W-:-:S07]  /*0770*/  IMAD.U32 R22, RZ, RZ, UR4 ;  /* 0x00000004ff167e24 */ /* 0x000fce000f8e00ff */
.L_x_4:
[----:B------:R-:W-:Y:S02]  /*0780*/  ULDC.64 UR4, c[0x0][0x5a0] ;  /* 0x0001680000047ab9 */ /* 0x000fe40000000a00 */
[----:B------:R-:W-:-:S04]  /*0790*/  ISETP.NE.U32.AND P0, PT, RZ, UR4, PT ;  /* 0x00000004ff007c0c */ /* 0x000fc8000bf05070 */
[----:B------:R-:W-:-:S13]  /*07a0*/  ISETP.NE.AND.EX P0, PT, RZ, UR5, PT, P0 ;  /* 0x00000005ff007c0c */ /* 0x000fda000bf05300 */
[----:B------:R-:W-:Y:S05]  /*07b0*/  @!P0 BRA `(.L_x_6) ;  /* 0x00000000001c8947 */ /* 0x000fea0003800000 */
[----:B-1----:R-:W1:Y:S02]  /*07c0*/  LDC.64 R6, c[0x0][0x5a0] ;  /* 0x00016800ff067b82 */ /* 0x002e640000000a00 */
[----:B-1----:R-:W2:Y:S02]  /*07d0*/  LDG.E.64 R6, desc[UR52][R6.64] ;  /* 0x0000003406067981 */ /* 0x002ea4000c1e1b00 */
[----:B--2---:R-:W-:-:S04]  /*07e0*/  ISETP.NE.U32.AND P0, PT, R6, RZ, PT ;  /* 0x000000ff0600720c */ /* 0x004fc80003f05070 */
[----:B------:R-:W-:-:S13]  /*07f0*/  ISETP.NE.AND.EX P0, PT, R7, RZ, PT, P0 ;  /* 0x000000ff0700720c */ /* 0x000fda0003f05300 */
[----:B------:R-:W-:Y:S05]  /*0800*/  @!P0 BRA `(.L_x_6) ;  /* 0x0000000000088947 */ /* 0x000fea0003800000 */
[----:B0-----:R2:W5:Y:S01]  /*0810*/  LD.E R23, desc[UR52][R6.64] ;  /* 0x0000003406177980 */ /* 0x001562000c101900 */
[----:B------:R-:W-:Y:S05]  /*0820*/  BRA `(.L_x_7) ;  /* 0x0000000000247947 */ /* 0x000fea0003800000 */
.L_x_6:
[----:B------:R-:W-:Y:S02]  /*0830*/  ULDC.64 UR4, c[0x0][0x590] ;  /* 0x0001640000047ab9 */ /* 0x000fe40000000a00 */
[----:B------:R-:W-:-:S04]  /*0840*/  ISETP.NE.U32.AND P0, PT, RZ, UR4, PT ;  /* 0x00000004ff007c0c */ /* 0x000fc8000bf05070 */
[----:B------:R-:W-:-:S13]  /*0850*/  ISETP.NE.AND.EX P0, PT, RZ, UR5, PT, P0 ;  /* 0x00000005ff007c0c */ /* 0x000fda000bf05300 */
[----:B------:R-:W-:Y:S05]  /*0860*/  @!P0 BRA `(.L_x_8) ;  /* 0x00000000000c8947 */ /* 0x000fea0003800000 */
[----:B-1----:R-:W0:Y:S02]  /*0870*/  LDC.64 R6, c[0x0][0x590] ;  /* 0x00016400ff067b82 */ /* 0x002e240000000a00 */
[----:B0-----:R0:W5:Y:S01]  /*0880*/  LDG.E R23, desc[UR52][R6.64] ;  /* 0x0000003406177981 */ /* 0x001162000c1e1900 */
[----:B------:R-:W-:Y:S05]  /*0890*/  BRA `(.L_x_7) ;  /* 0x0000000000087947 */ /* 0x000fea0003800000 */
.L_x_8:
[----:B------:R-:W-:Y:S02]  /*08a0*/  ULDC UR4, c[0x0][0x584] ;  /* 0x0001610000047ab9 */ /* 0x000fe40000000800 */
[----:B0-----:R-:W-:-:S07]  /*08b0*/  IMAD.U32 R23, RZ, RZ, UR4 ;  /* 0x00000004ff177e24 */ /* 0x001fce000f8e00ff */
.L_x_7:
[----:B------:R-:W3:Y:S01]  /*08c0*/  S2UR UR10, SR_CTAID.Y ;  /* 0x00000000000a79c3 */ /* 0x000ee20000002600 */
[----:B------:R-:W-:Y:S01]  /*08d0*/  ULDC UR5, c[0x0][0x65c] ;  /* 0x0001970000057ab9 */ /* 0x000fe20000000800 */
[----:B------:R-:W-:Y:S01]  /*08e0*/  UISETP.NE.AND UP0, UPT, UR15, 0x2, UPT ;  /* 0x000000020f00788c */ /* 0x000fe2000bf05270 */
[----:B------:R-:W-:Y:S01]  /*08f0*/  PRMT R5, RZ, 0x7610, R5 ;  /* 0x00007610ff057816 */ /* 0x000fe20000000005 */
[----:B------:R-:W-:Y:S01]  /*0900*/  UISETP.NE.AND UP2, UPT, UR5, 0x1, UPT ;  /* 0x000000010500788c */ /* 0x000fe2000bf45270 */
[----:B------:R-:W-:Y:S02]  /*0910*/  IMAD.MOV.U32 R18, RZ, RZ, -0x1 ;  /* 0xffffffffff127424 */ /* 0x000fe400078e00ff */
[----:B------:R-:W-:Y:S01]  /*0920*/  IMAD.MOV.U32 R19, RZ, RZ, -0x1 ;  /* 0xffffffffff137424 */ /* 0x000fe200078e00ff */
[----:B------:R-:W4:Y:S01]  /*0930*/  S2UR UR4, SR_CTAID.X ;  /* 0x00000000000479c3 */ /* 0x000f220000002500 */
[----:B------:R-:W-:-:S06]  /*0940*/  UP2UR UR38, UPR, URZ, 0x4 ;  /* 0x000000043f267883 */ /* 0x000fcc0008000000 */
[----:B------:R-:W-:Y:S01]  /*0950*/  @UP2 ULDC UR12, c[0x0][0x10] ;  /* 0x00000400000c2ab9 */ /* 0x000fe20000000800 */
[----:B------:R-:W-:Y:S01]  /*0960*/  @UP2 UMOV UR7, URZ ;  /* 0x0000003f00072c82 */ /* 0x000fe20008000000 */
[----:B------:R-:W-:Y:S01]  /*0970*/  @UP2 UMOV UR5, URZ ;  /* 0x0000003f00052c82 */ /* 0x000fe20008000000 */
[----:B012---:R-:W0:Y:S01]  /*0980*/  LDC.64 R6, c[0x0][0x650] ;  /* 0x00019400ff067b82 */ /* 0x007e220000000a00 */
[----:B---3--:R-:W-:Y:S02]  /*0990*/  @UP2 UMOV UR9, UR10 ;  /* 0x0000000a00092c82 */ /* 0x008fe40008000000 */
[----:B------:R-:W-:Y:S01]  /*09a0*/  @UP2 UMOV UR6, UR9 ;  /* 0x0000000900062c82 */ /* 0x000fe20008000000 */
[----:B------:R-:W-:Y:S01]  /*09b0*/  @!UP2 UMOV UR9, UR10 ;  /* 0x0000000a0009ac82 */ /* 0x000fe20008000000 */
[----:B----4-:R-:W-:-:S03]  /*09c0*/  @UP2 UIMAD.WIDE.U32 UR12, UR4, UR12, UR6 ;  /* 0x0000000c040c22a5 */ /* 0x010fc6000f8e0006 */
[----:B------:R-:W-:Y:S01]  /*09d0*/  @!UP2 ULDC UR6, c[0x0][0xc] ;  /* 0x000003000006aab9 */ /* 0x000fe20000000800 */
[----:B------:R-:W-:Y:S01]  /*09e0*/  @UP2 UIADD3 UR14, UR13, UR5, URZ ;  /* 0x000000050d0e2290 */ /* 0x000fe2000fffe03f */
[----:B------:R-:W-:Y:S02]  /*09f0*/  ULDC UR10, c[0x0][0xc] ;  /* 0x00000300000a7ab9 */ /* 0x000fe40000000800 */
[----:B------:R-:W-:Y:S01]  /*0a00*/  UMOV UR5, URZ ;  /* 0x0000003f00057c82 */ /* 0x000fe20008000000 */
[----:B------:R-:W-:Y:S01]  /*0a10*/  ULDC UR11, c[0x0][0x10] ;  /* 0x00000400000b7ab9 */ /* 0x000fe20000000800 */
[----:B------:R-:W-:Y:S02]  /*0a20*/  @!UP2 UIMAD.WIDE.U32 UR6, UR6, UR9, UR4 ;  /* 0x000000090606a2a5 */ /* 0x000fe4000f8e0004 */
[----:B------:R-:W-:Y:S01]  /*0a30*/  UIMAD.WIDE.U32 UR10, UR10, UR11, URZ ;  /* 0x0000000b0a0a72a5 */ /* 0x000fe2000f8e003f */
[----:B------:R-:W-:-:S03]  /*0a40*/  ULDC UR13, c[0x0][0x14] ;  /* 0x00000500000d7ab9 */ /* 0x000fc60000000800 */
[----:B------:R-:W-:Y:S02]  /*0a50*/  UIMAD.WIDE.U32 UR50, UR10, UR13, URZ ;  /* 0x0000000d0a3272a5 */ /* 0x000fe4000f8e003f */
[----:B------:R-:W-:Y:S01]  /*0a60*/  UIMAD UR37, UR11, UR13, URZ ;  /* 0x0000000d0b2572a4 */ /* 0x000fe2000f8e023f */
[----:B------:R-:W-:Y:S01]  /*0a70*/  @!UP2 UMOV UR12, UR6 ;  /* 0x00000006000cac82 */ /* 0x000fe20008000000 */
[----:B------:R-:W-:Y:S02]  /*0a80*/  @!UP2 UMOV UR14, UR7 ;  /* 0x00000007000eac82 */ /* 0x000fe40008000000 */
[----:B------:R-:W-:Y:S02]  /*0a90*/  UIADD3 UR37, UR51, UR37, URZ ;  /* 0x0000002533257290 */ /* 0x000fe4000fffe03f */
[----:B------:R-:W-:-:S04]  /*0aa0*/  UIADD3 UR6, UP1, UR12, UR50, URZ ;  /* 0x000000320c067290 */ /* 0x000fc8000ff3e03f */
[----:B------:R-:W-:Y:S02]  /*0ab0*/  UIADD3.X UR7, UR14, UR37, URZ, UP1, !UPT ;  /* 0x000000250e077290 */ /* 0x000fe40008ffe43f */
[----:B------:R-:W-:Y:S02]  /*0ac0*/  USEL UR6, UR6, UR12, !UP0 ;  /* 0x0000000c06067287 */ /* 0x000fe4000c000000 */
[----:B------:R-:W-:-:S04]  /*0ad0*/  USEL UR7, UR7, UR14, !UP0 ;  /* 0x0000000e07077287 */ /* 0x000fc8000c000000 */
[----:B0-----:R-:W-:Y:S01]  /*0ae0*/  ISETP.LE.U32.AND P0, PT, R6, UR6, PT ;  /* 0x0000000606007c0c */ /* 0x001fe2000bf03070 */
[----:B------:R-:W-:Y:S02]  /*0af0*/  IMAD.U32 R16, RZ, RZ, UR6 ;  /* 0x00000006ff107e24 */ /* 0x000fe4000f8e00ff */
[----:B------:R-:W-:Y:S02]  /*0b00*/  IMAD.U32 R2, RZ, RZ, UR7 ;  /* 0x00000007ff027e24 */ /* 0x000fe4000f8e00ff */
[----:B------:R-:W-:-:S03]  /*0b10*/  IMAD.U32 R17, RZ, RZ, UR7 ;  /* 0x00000007ff117e24 */ /* 0x000fc6000f8e00ff */
[----:B------:R-:W-:Y:S01]  /*0b20*/  ISETP.GE.U32.AND.EX P0, PT, R2, R7, PT, P0 ;  /* 0x000000070200720c */ /* 0x000fe20003f06100 */
[----:B------:R-:W-:-:S12]  /*0b30*/  IMAD.MOV.U32 R2, RZ, RZ, -0x1 ;  /* 0xffffffffff027424 */ /* 0x000fd800078e00ff */
[----:B------:R-:W-:Y:S05]  /*0b40*/  @P0 BRA `(.L_x_9) ;  /* 0x00000004008c0947 */ /* 0x000fea0003800000 */
[----:B------:R-:W-:Y:S01]  /*0b50*/  I2FP.F32.U32 R2, UR4 ;  /* 0x0000000400027c45 */ /* 0x000fe20008201000 */
[----:B------:R-:W-:Y:S01]  /*0b60*/  ULDC.64 UR16, c[0x0][0x628] ;  /* 0x00018a0000107ab9 */ /* 0x000fe20000000a00 */
[----:B------:R-:W-:Y:S01]  /*0b70*/  ULDC UR6, c[0x0][0x150] ;  /* 0x0000540000067ab9 */ /* 0x000fe20000000800 */
[----:B------:R-:W-:Y:S01]  /*0b80*/  ISETP.NE.U32.AND P0, PT, RZ, UR16, PT ;  /* 0x00000010ff007c0c */ /* 0x000fe2000bf05070 */
[----:B------:R-:W-:Y:S01]  /*0b90*/  ULDC UR15, c[0x0][0x630] ;  /* 0x00018c00000f7ab9 */ /* 0x000fe20000000800 */
[----:B------:R-:W-:Y:S01]  /*0ba0*/  FMUL R2, R2, UR6 ;  /* 0x0000000602027c20 */ /* 0x000fe20008400000 */
[----:B------:R-:W-:Y:S01]  /*0bb0*/  R2UR UR19, R16 ;  /* 0x00000000101372ca */ /* 0x000fe200000e0000 */
[----:B------:R-:W-:Y:S01]  /*0bc0*/  ULDC UR21, c[0x0][0x154] ;  /* 0x0000550000157ab9 */ /* 0x000fe20000000800 */
[----:B------:R-:W-:Y:S01]  /*0bd0*/  ISETP.NE.AND.EX P0, PT, RZ, UR17, PT, P0 ;  /* 0x00000011ff007c0c */ /* 0x000fe2000bf05300 */
[----:B------:R0:W1:Y:S01]  /*0be0*/  F2I.U32.TRUNC.NTZ R5, R2 ;  /* 0x0000000200057305 */ /* 0x000062000020f000 */
[----:B------:R-:W-:-:S02]  /*0bf0*/  R2UR UR20, R17 ;  /* 0x00000000111472ca */ /* 0x000fc400000e0000 */
[----:B------:R-:W-:Y:S02]  /*0c00*/  R2UR UR6, R16 ;  /* 0x00000000100672ca */ /* 0x000fe400000e0000 */
[----:B------:R-:W-:-:S07]  /*0c10*/  R2UR UR7, R17 ;  /* 0x00000000110772ca */ /* 0x000fce00000e0000 */
[----:B0-----:R-:W-:Y:S08]  /*0c20*/  @!P0 BRA `(.L_x_10) ;  /* 0x0000000000308947 */ /* 0x001ff00003800000 */
[----:B------:R-:W-:Y:S01]  /*0c30*/  R2UR UR6, R16 ;  /* 0x00000000100672ca */ /* 0x000fe200000e0000 */
[----:B------:R-:W-:Y:S01]  /*0c40*/  ULDC UR12, c[0x0][0x634] ;  /* 0x00018d00000c7ab9 */ /* 0x000fe20000000800 */
[----:B------:R-:W-:-:S11]  /*0c50*/  R2UR UR14, R17 ;  /* 0x00000000110e72ca */ /* 0x000fd600000e0000 */
[----:B------:R-:W-:-:S04]  /*0c60*/  UIADD3 UR12, UP1, UR6, UR12, URZ ;  /* 0x0000000c060c7290 */ /* 0x000fc8000ff3e03f */
[----:B------:R-:W-:-:S04]  /*0c70*/  UIADD3.X UR14, URZ, UR14, URZ, UP1, !UPT ;  /* 0x0000000e3f0e7290 */ /* 0x000fc80008ffe43f */
[----:B------:R-:W-:-:S04]  /*0c80*/  UIMAD.WIDE.U32 UR6, UR14, UR16, URZ ;  /* 0x000000100e0672a5 */ /* 0x000fc8000f8e003f */
[----:B------:R-:W-:Y:S02]  /*0c90*/  UIMAD.WIDE.U32 UR10, UP1, UR12, UR17, UR6 ;  /* 0x000000110c0a72a5 */ /* 0x000fe4000f820006 */
[----:B------:R-:W-:Y:S02]  /*0ca0*/  UIMAD.WIDE.U32 UR6, UR12, UR16, URZ ;  /* 0x000000100c0672a5 */ /* 0x000fe4000f8e003f */
[----:B------:R-:W-:Y:S02]  /*0cb0*/  UIADD3.X UR13, URZ, URZ, URZ, UP1, !UPT ;  /* 0x0000003f3f0d7290 */ /* 0x000fe40008ffe43f */
[----:B------:R-:W-:Y:S01]  /*0cc0*/  UIADD3 URZ, UP1, UR7, UR10, URZ ;  /* 0x0000000a073f7290 */ /* 0x000fe2000ff3e03f */
[----:B------:R-:W-:-:S03]  /*0cd0*/  UMOV UR12, UR11 ;  /* 0x0000000b000c7c82 */ /* 0x000fc60008000000 */
[----:B------:R-:W-:-:S12]  /*0ce0*/  UIMAD.WIDE.U32.X UR6, UR14, UR17, UR12, UP1 ;  /* 0x000000110e0672a5 */ /* 0x000fd800088e040c */
.L_x_10:
[----:B------:R-:W-:Y:S01]  /*0cf0*/  USHF.R.U64 UR5, UR6, UR15, UR7 ;  /* 0x0000000f06057299 */ /* 0x000fe20008001207 */
[----:B------:R-:W-:Y:S01]  /*0d00*/  I2FP.F32.U32 R2, UR9 ;  /* 0x0000000900027c45 */ /* 0x000fe20008201000 */
[----:B------:R-:W-:Y:S01]  /*0d10*/  USHF.R.U32.HI UR6, URZ, UR15, UR7 ;  /* 0x0000000f3f067299 */ /* 0x000fe20008011607 */
[----:B-1----:R-:W-:Y:S01]  /*0d20*/  R2UR UR14, R5 ;  /* 0x00000000050e72ca */ /* 0x002fe200000e0000 */
[----:B------:R-:W-:Y:S02]  /*0d30*/  UIADD3 UR17, UP1, URZ, -UR5, URZ ;  /* 0x800000053f117290 */ /* 0x000fe4000ff3e03f */
[----:B------:R-:W-:Y:S01]  /*0d40*/  FMUL R2, R2, UR21 ;  /* 0x0000001502027c20 */ /* 0x000fe20008400000 */
[----:B------:R-:W-:Y:S01]  /*0d50*/  ULDC.64 UR10, c[0x0][0x620] ;  /* 0x00018800000a7ab9 */ /* 0x000fe20000000a00 */
[----:B------:R-:W-:Y:S01]  /*0d60*/  UIADD3.X UR6, URZ, ~UR6, URZ, UP1, !UPT ;  /* 0x800000063f067290 */ /* 0x000fe20008ffe43f */
[----:B------:R-:W-:Y:S01]  /*0d70*/  UMOV UR12, UR19 ;  /* 0x00000013000c7c82 */ /* 0x000fe20008000000 */
[----:B------:R-:W-:-:S02]  /*0d80*/  UMOV UR13, UR20 ;  /* 0x00000014000d7c82 */ /* 0x000fc40008000000 */
[----:B------:R-:W-:Y:S01]  /*0d90*/  UIMAD UR6, UR6, UR10, URZ ;  /* 0x0000000a060672a4 */ /* 0x000fe2000f8e023f */
[----:B------:R-:W0:Y:S01]  /*0da0*/  F2I.U32.TRUNC.NTZ R2, R2 ;  /* 0x0000000200027305 */ /* 0x000e22000020f000 */
[----:B------:R-:W-:Y:S02]  /*0db0*/  UIMAD.WIDE.U32 UR12, UR17, UR10, UR12 ;  /* 0x0000000a110c72a5 */ /* 0x000fe4000f8e000c */
[----:B------:R-:W-:Y:S01]  /*0dc0*/  UIMAD UR17, UR17, UR11, UR6 ;  /* 0x0000000b111172a4 */ /* 0x000fe2000f8e0206 */
[----:B------:R-:W-:Y:S01]  /*0dd0*/  ULDC UR24, c[0x0][0x658] ;  /* 0x0001960000187ab9 */ /* 0x000fe20000000800 */
[----:B------:R-:W-:Y:S02]  /*0de0*/  UMOV UR22, 0xffffffff ;  /* 0xffffffff00167882 */ /* 0x000fe40000000000 */
[----:B------:R-:W-:Y:S01]  /*0df0*/  UIADD3 UR17, UR13, UR17, URZ ;  /* 0x000000110d117290 */ /* 0x000fe2000fffe03f */
[----:B------:R-:W-:Y:S01]  /*0e00*/  ULDC UR19, c[0x0][0x618] ;  /* 0x0001860000137ab9 */ /* 0x000fe20000000800 */
[----:B------:R-:W-:Y:S01]  /*0e10*/  ULDC.64 UR6, c[0x0][0x640] ;  /* 0x0001900000067ab9 */ /* 0x000fe20000000a00 */
[----:B------:R-:W-:Y:S01]  /*0e20*/  USHF.L.U32 UR13, UR22, UR24, URZ ;  /* 0x00000018160d7299 */ /* 0x000fe2000800063f */
[----:B------:R-:W-:Y:S01]  /*0e30*/  ISETP.NE.U32.AND P0, PT, RZ, UR6, PT ;  /* 0x00000006ff007c0c */ /* 0x000fe2000bf05070 */
[----:B------:R-:W-:-:S02]  /*0e40*/  USHF.R.U64 UR22, UR12, UR19, UR17 ;  /* 0x000000130c167299 */ /* 0x000fc40008001211 */
[----:B------:R-:W-:Y:S01]  /*0e50*/  USHF.R.U32.HI UR12, URZ, UR19, UR17 ;  /* 0x000000133f0c7299 */ /* 0x000fe20008011611 */
[----:B0-----:R-:W-:Y:S01]  /*0e60*/  R2UR UR16, R2 ;  /* 0x00000000021072ca */ /* 0x001fe200000e0000 */
[----:B------:R-:W-:Y:S01]  /*0e70*/  ULDC UR21, c[0x0][0x608] ;  /* 0x0001820000157ab9 */ /* 0x000fe20000000800 */
[----:B------:R-:W-:Y:S01]  /*0e80*/  ISETP.NE.AND.EX P0, PT, RZ, UR7, PT, P0 ;  /* 0x00000007ff007c0c */ /* 0x000fe2000bf05300 */
[----:B------:R-:W-:Y:S02]  /*0e90*/  USHF.R.U64 UR26, UR22, UR21, UR12 ;  /* 0x00000015161a7299 */ /* 0x000fe4000800120c */
[----:B------:R-:W-:Y:S01]  /*0ea0*/  USHF.R.U32.HI UR12, URZ, UR21, UR12 ;  /* 0x000000153f0c7299 */ /* 0x000fe2000801160c */
[----:B------:R-:W-:Y:S01]  /*0eb0*/  UMOV UR20, 0x1 ;  /* 0x0000000100147882 */ /* 0x000fe20000000000 */
[----:B------:R-:W-:Y:S02]  /*0ec0*/  UIADD3 UR14, -UR14, URZ, URZ ;  /* 0x0000003f0e0e7290 */ /* 0x000fe4000fffe13f */
[----:B------:R-:W-:-:S02]  /*0ed0*/  USHF.R.U64 UR27, UR26, UR24, UR12 ;  /* 0x000000181a1b7299 */ /* 0x000fc4000800120c */
[----:B------:R-:W-:Y:S01]  /*0ee0*/  USHF.L.U32 UR19, UR20, UR24, URZ ;  /* 0x0000001814137299 */ /* 0x000fe2000800063f */
[----:B------:R-:W-:Y:S01]  /*0ef0*/  ULDC UR15, c[0x0][0x144] ;  /* 0x00005100000f7ab9 */ /* 0x000fe20000000800 */
[----:B------:R-:W-:Y:S01]  /*0f00*/  ULDC UR10, c[0x0][0x600] ;  /* 0x00018000000a7ab9 */ /* 0x000fe20000000800 */
[----:B------:R-:W-:Y:S02]  /*0f10*/  ULOP3.LUT UR20, URZ, UR13, URZ, 0x33, !UPT ;  /* 0x0000000d3f147292 */ /* 0x000fe4000f8e333f */
[----:B------:R-:W-:Y:S02]  /*0f20*/  USHF.R.U32.HI UR13, URZ, UR24, UR12 ;  /* 0x000000183f0d7299 */ /* 0x000fe4000801160c */
[----:B------:R-:W-:Y:S02]  /*0f30*/  UIADD3 UR11, UR10, -0x1, URZ ;  /* 0xffffffff0a0b7890 */ /* 0x000fe4000fffe03f */
[----:B------:R-:W-:Y:S02]  /*0f40*/  UIADD3 UR23, -UR16, URZ, URZ ;  /* 0x0000003f10177290 */ /* 0x000fe4000fffe13f */
[----:B------:R-:W-:Y:S01]  /*0f50*/  UIMAD UR4, UR15, UR14, UR4 ;  /* 0x0000000e0f0472a4 */ /* 0x000fe2000f8e0204 */
[----:B------:R-:W-:Y:S01]  /*0f60*/  ULDC UR28, c[0x0][0x148] ;  /* 0x00005200001c7ab9 */ /* 0x000fe20000000800 */
[----:B------:R-:W-:Y:S01]  /*0f70*/  ULDC UR24, c[0x0][0x648] ;  /* 0x0001920000187ab9 */ /* 0x000fe20000000800 */
[----:B------:R-:W-:Y:S01]  /*0f80*/  ULDC UR25, c[0x0][0x638] ;  /* 0x00018e0000197ab9 */ /* 0x000fe20000000800 */
[----:B------:R-:W-:Y:S01]  /*0f90*/  UMOV UR12, UR27 ;  /* 0x0000001b000c7c82 */ /* 0x000fe20008000000 */
[----:B------:R-:W-:Y:S07]  /*0fa0*/  @!P0 BRA `(.L_x_11) ;  /* 0x0000000000308947 */ /* 0x000fee0003800000 */
[----:B------:R-:W-:Y:S02]  /*0fb0*/  ULDC UR16, c[0x0][0x64c] ;  /* 0x0001930000107ab9 */ /* 0x000fe40000000800 */
        /* <DEDUP_REMOVED lines=8> */
[----:B------:R-:W-:-:S07]  /*1040*/  UIMAD.WIDE.U32.X UR6, UR21, UR7, UR16, UP1 ;  /* 0x00000007150672a5 */ /* 0x000fce00088e0410 */
[----:B------:R-:W-:Y:S01]  /*1050*/  UMOV UR12, UR6 ;  /* 0x00000006000c7c82 */ /* 0x000fe20008000000 */
[----:B------:R-:W-:-:S05]  /*1060*/  UMOV UR13, UR7 ;  /* 0x00000007000d7c82 */ /* 0x000fca0008000000 */
.L_x_11:
[----:B------:R-:W-:Y:S01]  /*1070*/  UISETP.NE.AND UP1, UPT, UR38, URZ, UPT ;  /* 0x0000003f2600728c */ /* 0x000fe2000bf25270 */
[----:B------:R-:W-:Y:S01]  /*1080*/  IMAD.MOV.U32 R5, RZ, RZ, 0x1 ;  /* 0x00000001ff057424 */ /* 0x000fe200078e00ff */
[----:B------:R-:W-:Y:S01]  /*1090*/  USHF.R.U64 UR6, UR12, UR24, UR13 ;  /* 0x000000180c067299 */ /* 0x000fe2000800120d */
[----:B------:R-:W-:Y:S01]  /*10a0*/  IMAD.U32 R19, RZ, RZ, UR5 ;  /* 0x00000005ff137e24 */ /* 0x000fe2000f8e00ff */
[----:B------:R-:W-:Y:S02]  /*10b0*/  ULOP3.LUT UR20, UR26, UR20, URZ, 0xc0, !UPT ;  /* 0x000000141a147292 */ /* 0x000fe4000f8ec03f */
[----:B------:R-:W-:Y:S02]  /*10c0*/  UIADD3 UR7, -UR6, URZ, URZ ;  /* 0x0000003f06077290 */ /* 0x000fe4000fffe13f */
[----:B------:R-:W-:Y:S02]  /*10d0*/  UIMAD UR19, UR19, UR6, UR20 ;  /* 0x00000006131372a4 */ /* 0x000fe4000f8e0214 */
[----:B------:R-:W-:-:S02]  /*10e0*/  ULOP3.LUT UR11, UR22, UR11, URZ, 0xc0, !UPT ;  /* 0x0000000b160b7292 */ /* 0x000fc4000f8ec03f */
[----:B------:R-:W-:Y:S02]  /*10f0*/  @UP1 UIMAD UR4, UR28, UR23, UR9 ;  /* 0x000000171c0412a4 */ /* 0x000fe4000f8e0209 */
[----:B------:R-:W-:-:S03]  /*1100*/  UIMAD UR6, UR7, UR25, UR27 ;  /* 0x00000019070672a4 */ /* 0x000fc6000f8e021b */
[----:B------:R-:W-:Y:S01]  /*1110*/  ULDC UR7, c[0x0][0x610] ;  /* 0x0001840000077ab9 */ /* 0x000fe20000000800 */
[----:B------:R-:W-:Y:S02]  /*1120*/  UIMAD UR6, UR6, UR10, UR11 ;  /* 0x0000000a060672a4 */ /* 0x000fe4000f8e020b */
[----:B------:R-:W-:-:S04]  /*1130*/  UIMAD UR4, UR19, UR7, UR4 ;  /* 0x00000007130472a4 */ /* 0x000fc8000f8e0204 */
[----:B------:R-:W-:Y:S02]  /*1140*/  USEL UR7, UR6, UR4, !UP1 ;  /* 0x0000000406077287 */ /* 0x000fe4000c800000 */
[----:B------:R-:W-:-:S04]  /*1150*/  USEL UR4, UR4, UR6, !UP1 ;  /* 0x0000000604047287 */ /* 0x000fc8000c800000 */
[----:B------:R-:W-:Y:S02]  /*1160*/  IMAD.U32 R2, RZ, RZ, UR7 ;  /* 0x00000007ff027e24 */ /* 0x000fe4000f8e00ff */
[----:B------:R-:W-:-:S07]  /*1170*/  IMAD.U32 R18, RZ, RZ, UR4 ;  /* 0x00000004ff127e24 */ /* 0x000fce000f8e00ff */
.L_x_9:
[----:B------:R-:W-:Y:S02]  /*1180*/  ULDC UR4, c[0x0][0x28c] ;  /* 0x0000a30000047ab9 */ /* 0x000fe40000000800 */
[----:B------:R-:W-:-:S04]  /*1190*/  UIADD3 UR4, UR4, 0x1f, URZ ;  /* 0x0000001f04047890 */ /* 0x000fc8000fffe03f */
[----:B------:R-:W-:-:S04]  /*11a0*/  USHF.R.S32.HI UR5, URZ, 0x1f, UR4 ;  /* 0x0000001f3f057899 */ /* 0x000fc80008011404 */
[----:B------:R-:W-:-:S04]  /*11b0*/  ULEA.HI UR5, UR5, UR4, URZ, 0x5 ;  /* 0x0000000405057291 */ /* 0x000fc8000f8f283f */
[----:B------:R-:W-:Y:S01]  /*11c0*/  USHF.R.S32.HI UR39, URZ, 0x5, UR5 ;  /* 0x000000053f277899 */ /* 0x000fe20008011405 */
[----:B------:R-:W-:Y:S11]  /*11d0*/  @!P1 BRA `(.L_x_12) ;  /* 0x0000003000c49947 */ /* 0x000ff60003800000 */
[----:B------:R-:W-:-:S06]  /*11e0*/  UISETP.GT.U32.AND UP1, UPT, UR18, 0x1, UPT ;  /* 0x000000011200788c */ /* 0x000fcc000bf24070 */
[----:B------:R-:W-:-:S13]  /*11f0*/  PLOP3.LUT P0, PT, PT, PT, UP1, 0x80, 0x0 ;  /* 0x000000000000781c */ /* 0x000fda0003f0f018 */
[----:B------:R-:W-:Y:S05]  /*1200*/  @P0 EXIT ;  /* 0x000000000000094d */ /* 0x000fea0003800000 */
.L_x_13:
[----:B------:R-:W-:-:S08]  /*1210*/  NOP ;  /* 0x0000000000007918 */ /* 0x000fd00000000000 */
[----:B------:R-:W0:Y:S02]  /*1220*/  USETMAXREG.TRY_ALLOC.CTAPOOL UP1, 0xe8 ;  /* 0x000000e8000079c8 */ /* 0x000e240008020600 */
[----:B0-----:R-:W-:-:S13]  /*1230*/  PLOP3.LUT P0, PT, PT, PT, UP1, 0x80, 0x0 ;  /* 0x000000000000781c */ /* 0x001fda0003f0f018 */
[----:B------:R-:W-:Y:S05]  /*1240*/  @!P0 BRA `(.L_x_13) ;  /* 0xfffffffc00f08947 */ /* 0x000fea000383ffff */
[----:B------:R-:W-:-:S13]  /*1250*/  LOP3.LUT P0, RZ, R5, 0xff, RZ, 0xc0, !PT ;  /* 0x000000ff05ff7812 */ /* 0x000fda000780c0ff */
[----:B------:R-:W-:Y:S05]  /*1260*/  @!P0 EXIT ;  /* 0x000000000000894d */ /* 0x000fea0003800000 */
[----:B------:R-:W0:Y:S01]  /*1270*/  S2UR UR5, SR_CgaCtaId ;  /* 0x00000000000579c3 */ /* 0x000e220000008800 */
[----:B------:R-:W-:Y:S01]  /*1280*/  VIADD R6, R0, 0xffffffff ;  /* 0xffffffff00067836 */ /* 0x000fe20000000000 */
[----:B------:R-:W-:Y:S01]  /*1290*/  SHF.R.S32.HI R0, RZ, 0x1f, R3 ;  /* 0x0000001fff007819 */ /* 0x000fe20000011403 */
[----:B------:R-:W-:Y:S01]  /*12a0*/  USHF.R.U32.HI UR4, URZ, 0x1, UR39 ;  /* 0x000000013f047899 */ /* 0x000fe20008011627 */
[----:B------:R-:W-:Y:S02]  /*12b0*/  UMOV UR41, 0x400 ;  /* 0x0000040000297882 */ /* 0x000fe40000000000 */
[----:B------:R-:W-:Y:S01]  /*12c0*/  R2UR UR43, R6 ;  /* 0x00000000062b72ca */ /* 0x000fe200000e0000 */
[----:B------:R-:W-:Y:S01]  /*12d0*/  ULOP3.LUT UR42, UR39, 0x1, URZ, 0xc0, !UPT ;  /* 0x00000001272a7892 */ /* 0x000fe2000f8ec03f */
[CC--:B------:R-:W-:Y:S01]  /*12e0*/  LEA.HI R4, R0.reuse, R3.reuse, RZ, 0x2 ;  /* 0x0000000300047211 */ /* 0x0c0fe200078f10ff */
[----:B------:R-:W-:Y:S01]  /*12f0*/  ULOP3.LUT UR4, UR4, 0x1, URZ, 0xc0, !UPT ;  /* 0x0000000104047892 */ /* 0x000fe2000f8ec03f */
[----:B------:R-:W-:Y:S01]  /*1300*/  LEA.HI R0, R0, R3, RZ, 0x5 ;  /* 0x0000000300007211 */ /* 0x000fe200078f28ff */
[----:B------:R-:W-:Y:S01]  /*1310*/  USEL UR42, UR42, URZ, !UP0 ;  /* 0x0000003f2a2a7287 */ /* 0x000fe2000c000000 */
[--C-:B------:R-:W-:Y:S01]  /*1320*/  SHF.R.S32.HI R56, RZ, 0x2, R4.reuse ;  /* 0x00000002ff387819 */ /* 0x100fe20000011404 */
[----:B------:R-:W-:Y:S01]  /*1330*/  UISETP.EQ.U32.AND UP0, UPT, UR4, 0x1, !UP0 ;  /* 0x000000010400788c */ /* 0x000fe2000c702070 */
[----:B------:R-:W-:Y:S01]  /*1340*/  SHF.R.S32.HI R5, RZ, 0x1f, R4 ;  /* 0x0000001fff057819 */ /* 0x000fe20000011404 */
[----:B------:R-:W-:Y:S01]  /*1350*/  UISETP.LT.AND UP1, UPT, UR39, 0x1, UPT ;  /* 0x000000012700788c */ /* 0x000fe2000bf21270 */
[----:B------:R-:W-:Y:S01]  /*1360*/  LOP3.LUT R58, R4, 0xfffffffc, RZ, 0xc0, !PT ;  /* 0xfffffffc043a7812 */ /* 0x000fe200078ec0ff */
[----:B------:R-:W-:Y:S01]  /*1370*/  ULDC UR6, c[0x0][0x284] ;  /* 0x0000a10000067ab9 */ /* 0x000fe20000000800 */
[----:B------:R-:W-:Y:S01]  /*1380*/  LEA.HI R5, R5, R56, RZ, 0x3 ;  /* 0x0000003805057211 */ /* 0x000fe200078f18ff */
[----:B------:R-:W-:Y:S01]  /*1390*/  USHF.L.U32 UR43, UR43, 0x3, URZ ;  /* 0x000000032b2b7899 */ /* 0x000fe2000800063f */
[----:B------:R-:W-:Y:S01]  /*13a0*/  ISETP.NE.AND P0, PT, R6, RZ, PT ;  /* 0x000000ff0600720c */ /* 0x000fe20003f05270 */
[----:B------:R-:W-:Y:S01]  /*13b0*/  USEL UR45, UR39, 0x1, UP1 ;  /* 0x00000001272d7887 */ /* 0x000fe20008800000 */
[----:B------:R-:W-:Y:S01]  /*13c0*/  LOP3.LUT R5, R5, 0xfffffff8, RZ, 0xc0, !PT ;  /* 0xfffffff805057812 */ /* 0x000fe200078ec0ff */
[----:B------:R-:W-:Y:S01]  /*13d0*/  IMAD.IADD R58, R3, 0x1, -R58 ;  /* 0x00000001033a7824 */ /* 0x000fe200078e0a3a */
[----:B0-----:R-:W-:Y:S01]  /*13e0*/  ULEA UR41, UR5, UR41, 0x18 ;  /* 0x0000002905297291 */ /* 0x001fe2000f8ec03f */
[----:B------:R-:W-:Y:S01]  /*13f0*/  IMAD.U32 R60, RZ, RZ, UR43 ;  /* 0x0000002bff3c7e24 */ /* 0x000fe2000f8e00ff */
[----:B------:R-:W-:Y:S01]  /*1400*/  SEL R70, RZ, 0x1, P0 ;  /* 0x00000001ff467807 */ /* 0x000fe20000000000 */
[----:B------:R-:W-:Y:S01]  /*1410*/  IMAD.IADD R56, R56, 0x1, -R5 ;  /* 0x0000000138387824 */ /* 0x000fe200078e0a05 */
[----:B------:R-:W-:Y:S01]  /*1420*/  UIADD3 UR44, UR41, 0x30, URZ ;  /* 0x00000030292c7890 */ /* 0x000fe2000fffe03f */
[----:B------:R-:W-:Y:S01]  /*1430*/  SHF.R.S32.HI R5, RZ, 0x5, R0 ;  /* 0x00000005ff057819 */ /* 0x000fe20000011400 */
[----:B------:R-:W-:Y:S01]  /*1440*/  UIADD3 UR4, UR41, 0x100, URZ ;  /* 0x0000010029047890 */ /* 0x000fe2000fffe03f */
[C---:B------:R-:W-:Y:S01]  /*1450*/  LOP3.LUT R62, R60.reuse, 0x8, RZ, 0xc0, !PT ;  /* 0x000000083c3e7812 */ /* 0x040fe200078ec0ff */
[----:B------:R-:W-:Y:S01]  /*1460*/  UIADD3 UR5, UR41, 0x4100, URZ ;  /* 0x0000410029057890 */ /* 0x000fe2000fffe03f */
[--C-:B------:R-:W-:Y:S01]  /*1470*/  SHF.R.S32.HI R57, RZ, 0x1f, R56.reuse ;  /* 0x0000001fff397819 */ /* 0x100fe20000011438 */
[----:B------:R-:W-:Y:S01]  /*1480*/  USHF.R.U32.HI UR4, URZ, 0x4, UR4 ;  /* 0x000000043f047899 */ /* 0x000fe20008011604 */
[C-C-:B------:R-:W-:Y:S01]  /*1490*/  IMAD R63, R5.reuse, -0x10, -R56.reuse ;  /* 0xfffffff0053f7824 */ /* 0x140fe200078e0a38 */
[----:B------:R-:W-:Y:S01]  /*14a0*/  USHF.R.U32.HI UR5, URZ, 0x4, UR5 ;  /* 0x000000043f057899 */ /* 0x000fe20008011605 */
[----:B------:R-:W-:Y:S01]  /*14b0*/  IMAD.U32 R59, RZ, RZ, UR44 ;  /* 0x0000002cff3b7e24 */ /* 0x000fe2000f8e00ff */
[----:B------:R-:W-:Y:S01]  /*14c0*/  ULOP3.LUT UR4, UR4, 0x3fff, URZ, 0xc0, !UPT ;  /* 0x00003fff04047892 */ /* 0x000fe2000f8ec03f */
[----:B------:R-:W-:Y:S01]  /*14d0*/  IMAD.WIDE R56, R5, 0x10, R56 ;  /* 0x0000001005387825 */ /* 0x000fe200078e0238 */
[----:B------:R-:W-:Y:S01]  /*14e0*/  ULOP3.LUT UR5, UR5, 0x3fff, URZ, 0xc0, !UPT ;  /* 0x00003fff05057892 */ /* 0x000fe2000f8ec03f */
[----:B------:R-:W-:Y:S01]  /*14f0*/  LOP3.LUT R60, R60, 0x8, RZ, 0xc, !PT ;  /* 0x000000083c3c7812 */ /* 0x000fe200078e0cff */
[----:B------:R-:W-:Y:S01]  /*1500*/  ULOP3.LUT UR40, UR36, 0x1, URZ, 0xfc, !UPT ;  /* 0x0000000124287892 */ /* 0x000fe2000f8efc3f */
[----:B------:R-:W-:Y:S01]  /*1510*/  VIADD R61, R59, UR43 ;  /* 0x0000002b3b3d7c36 */ /* 0x000fe20008000000 */
[----:B------:R-:W-:Y:S01]  /*1520*/  LOP3.LUT R62, R62, 0x18, RZ, 0x3c, !PT ;  /* 0x000000183e3e7812 */ /* 0x000fe200078e3cff */
[----:B------:R-:W-:Y:S01]  /*1530*/  VIADD R63, R63, UR6 ;  /* 0x000000063f3f7c36 */ /* 0x000fe20008000000 */
[----:B------:R-:W-:-:S02]  /*1540*/  UIADD3 UR45, -UR45, UR39, URZ ;  /* 0x000000272d2d7290 */ /* 0x000fc4000fffe13f */
[----:B------:R-:W-:Y:S02]  /*1550*/  USEL UR46, URZ, 0x1, !UP0 ;  /* 0x000000013f2e7887 */ /* 0x000fe4000c000000 */
[----:B------:R-:W-:Y:S02]  /*1560*/  ULOP3.LUT UR47, UR4, 0x10000, URZ, 0xfc, !UPT ;  /* 0x00010000042f7892 */ /* 0x000fe4000f8efc3f */
[----:B------:R-:W-:-:S12]  /*1570*/  ULOP3.LUT UR48, UR5, 0x10000, URZ, 0xfc, !UPT ;  /* 0x0001000005307892 */ /* 0x000fd8000f8efc3f */
.L_x_97:
[----:B------:R-:W-:Y:S01]  /*1580*/  SHF.L.U32 R0, R70, 0x1f, RZ ;  /* 0x0000001f46007819 */ /* 0x000fe200000006ff */
[----:B------:R-:W-:Y:S02]  /*1590*/  ULDC UR4, c[0x0][0x28c] ;  /* 0x0000a30000047ab9 */ /* 0x000fe40000000800 */
[----:B------:R-:W-:Y:S01]  /*15a0*/  ISETP.LT.AND P1, PT, RZ, UR4, PT ;  /* 0x00000004ff007c0c */ /* 0x000fe2000bf21270 */
[----:B------:R-:W0:Y:S02]  /*15b0*/  SYNCS.PHASECHK.TRANS64.TRYWAIT P0, [R59+UR43], R0 ;  /* 0x000000003b0075a7 */ /* 0x000e24000800016b */
[----:B01-34-:R-:W-:Y:S10]  /*15c0*/  @!P0 BRA `(.L_x_14) ;  /* 0x0000003c00688947 */ /* 0x01bff40003800000 */
.L_x_117:
[----:B------:R-:W-:Y:S05]  /*15d0*/  @P1 BRA `(.L_x_15) ;  /* 0x0000000000401947 */ /* 0x000fea0003800000 */
[----:B0-----:R-:W-:Y:S01]  /*15e0*/  MOV R0, 0x0 ;  /* 0x0000000000007802 */ /* 0x001fe20000000f00 */
[----:B------:R-:W-:Y:S01]  /*15f0*/  ULDC.64 UR4, c[0x4][0x68] ;  /* 0x01001a0000047ab9 */ /* 0x000fe20000000a00 */
[----:B------:R-:W-:Y:S01]  /*1600*/  ULDC.64 UR6, c[0x4][0x8] ;  /* 0x0100020000067ab9 */ /* 0x000fe20000000a00 */
[----:B------:R-:W-:Y:S01]  /*1610*/  IMAD.U32 R4, RZ, RZ, UR4 ;  /* 0x00000004ff047e24 */ /* 0x000fe2000f8e00ff */
[----:B------:R0:W1:Y:S01]  /*1620*/  LDC.64 R14, c[0x4][R0] ;  /* 0x01000000000e7b82 */ /* 0x0000620000000a00 */
[----:B------:R-:W-:Y:S01]  /*1630*/  IMAD.U32 R5, RZ, RZ, UR5 ;  /* 0x00000005ff057e24 */ /* 0x000fe2000f8e00ff */
[----:B------:R-:W-:Y:S01]  /*1640*/  ULDC.64 UR4, c[0x4][0x70] ;  /* 0x01001c0000047ab9 */ /* 0x000fe20000000a00 */
[----:B------:R-:W-:Y:S02]  /*1650*/  IMAD.U32 R10, RZ, RZ, UR6 ;  /* 0x00000006ff0a7e24 */ /* 0x000fe4000f8e00ff */
[----:B------:R-:W-:Y:S02]  /*1660*/  IMAD.U32 R6, RZ, RZ, UR4 ;  /* 0x00000004ff067e24 */ /* 0x000fe4000f8e00ff */
[----:B------:R-:W-:-:S02]  /*1670*/  IMAD.U32 R7, RZ, RZ, UR5 ;  /* 0x00000005ff077e24 */ /* 0x000fc4000f8e00ff */
[----:B------:R-:W-:Y:S02]  /*1680*/  IMAD.U32 R11, RZ, RZ, UR7 ;  /* 0x00000007ff0b7e24 */ /* 0x000fe4000f8e00ff */
[----:B------:R-:W-:Y:S02]  /*1690*/  IMAD.MOV.U32 R8, RZ, RZ, 0x1e1 ;  /* 0x000001e1ff087424 */ /* 0x000fe400078e00ff */
[----:B------:R-:W-:Y:S02]  /*16a0*/  IMAD.MOV.U32 R12, RZ, RZ, 0x1 ;  /* 0x00000001ff0c7424 */ /* 0x000fe400078e00ff */
[----:B0-----:R-:W-:-:S07]  /*16b0*/  IMAD.MOV.U32 R13, RZ, RZ, RZ ;  /* 0x000000ffff0d7224 */ /* 0x001fce00078e00ff */
[----:B------:R-:W-:-:S07]  /*16c0*/  LEPC R20, `(.L_x_15) ;  /* 0x000000001014794e */ /* 0x000fce0000000000 */
[----:B-1---5:R-:W-:Y:S05]  /*16d0*/  CALL.ABS.NOINC R14 ;  /* 0x000000000e007343 */ /* 0x022fea0003c00000 */
.L_x_15:
[----:B0-----:R-:W-:-:S05]  /*16e0*/  IMAD.U32 R0, RZ, RZ, UR40 ;  /* 0x00000028ff007e24 */ /* 0x001fca000f8e00ff */
[----:B------:R-:W-:-:S13]  /*16f0*/  ISETP.NE.AND P0, PT, R0, 0x3, PT ;  /* 0x000000030000780c */ /* 0x000fda0003f05270 */
[----:B------:R-:W-:Y:S05]  /*1700*/  @!P0 BRA `(.L_x_16) ;  /* 0x0000000000048947 */ /* 0x000fea0003800000 */
[----:B------:R-:W-:Y:S01]  /*1710*/  BPT.TRAP 0x1 ;  /* 0x000000040000795c */ /* 0x000fe20000300000 */
.L_x_16:
[----:B------:R-:W-:Y:S02]  /*1720*/  IMAD.U32 R3, RZ, RZ, UR42 ;  /* 0x0000002aff037e24 */ /* 0x000fe4000f8e00ff */
[----:B------:R-:W-:-:S03]  /*1730*/  IMAD.U32 R0, RZ, RZ, UR46 ;  /* 0x0000002eff007e24 */ /* 0x000fc6000f8e00ff */
[----:B------:R-:W-:Y:S02]  /*1740*/  LEA R3, R3, UR41, 0x3 ;  /* 0x0000002903037c11 */ /* 0x000fe4000f8e18ff */
[----:B------:R-:W-:-:S04]  /*1750*/  SHF.L.U32 R0, R0, 0x1f, RZ ;  /* 0x0000001f00007819 */ /* 0x000fc800000006ff */
[----:B------:R0:W1:Y:S01]  /*1760*/  SYNCS.PHASECHK.TRANS64.TRYWAIT P1, [R3+URZ], R0 ;  /* 0x00000000030075a7 */ /* 0x000062000802017f */
[----:B------:R-:W-:Y:S05]  /*1770*/  @!P0 BRA `(.L_x_17) ;  /* 0x0000000000048947 */ /* 0x000fea0003800000 */
[----:B------:R-:W-:Y:S01]  /*1780*/  BPT.TRAP 0x1 ;  /* 0x000000040000795c */ /* 0x000fe20000300000 */
.L_x_17:
[----:B-1----:R-:W-:Y:S05]  /*1790*/  @P1 BRA `(.L_x_18) ;  /* 0x0000000000081947 */ /* 0x002fea0003800000 */
[----:B------:R-:W1:Y:S02]  /*17a0*/  SYNCS.PHASECHK.TRANS64.TRYWAIT P1, [R3+URZ], R0 ;  /* 0x00000000030075a7 */ /* 0x000e64000802017f */
[----:B-1----:R-:W-:Y:S05]  /*17b0*/  @!P1 BRA `(.L_x_19) ;  /* 0x0000003c00009947 */ /* 0x002fea0003800000 */
.L_x_18:
[----:B------:R-:W-:Y:S05]  /*17c0*/  WARPSYNC.ALL ;  /* 0x0000000000007948 */ /* 0x000fea0003800000 */
[----:B------:R-:W-:Y:S01]  /*17d0*/  ULEA UR8, UR42, UR47, 0x9 ;  /* 0x0000002f2a087291 */ /* 0x000fe2000f8e483f */
[----:B------:R-:W-:Y:S01]  /*17e0*/  WARPGROUP.ARRIVE ;  /* 0x00000000000079c5 */ /* 0x000fe20000000000 */
[----:B------:R-:W-:Y:S01]  /*17f0*/  ULEA UR9, UR42, UR48, 0x9 ;  /* 0x000000302a097291 */ /* 0x000fe2000f8e483f */
[----:B01----:R-:W-:Y:S01]  /*1800*/  IMAD.U32 R0, RZ, RZ, UR45 ;  /* 0x0000002dff007e24 */ /* 0x003fe2000f8e00ff */
[----:B------:R-:W-:Y:S01]  /*1810*/  UMOV UR5, 0x40000040 ;  /* 0x4000004000057882 */ /* 0x000fe20000000000 */
[----:B------:R-:W-:-:S02]  /*1820*/  UMOV UR7, 0x40000040 ;  /* 0x4000004000077882 */ /* 0x000fc40000000000 */
[----:B------:R-:W-:Y:S01]  /*1830*/  UMOV UR4, UR8 ;  /* 0x0000000800047c82 */ /* 0x000fe20008000000 */
[----:B------:R-:W-:Y:S01]  /*1840*/  ISETP.GE.AND P1, PT, R0, 0x1, PT ;  /* 0x000000010000780c */ /* 0x000fe20003f26270 */
[----:B------:R-:W-:Y:S02]  /*1850*/  UMOV UR6, UR9 ;  /* 0x0000000900067c82 */ /* 0x000fe40008000000 */
[----:B------:R-:W-:Y:S01]  /*1860*/  HGMMA.64x64x8.F32.TF32 R24, gdesc[UR4], RZ, !UPT, gsb0 ;  /* 0x04e00000041879f0 */ /* 0x000fe2000c0028ff */
[----:B------:R-:W-:Y:S02]  /*1870*/  UIADD3 UR4, UR8, 0x2, URZ ;  /* 0x0000000208047890 */ /* 0x000fe4000fffe03f */
[----:B------:R-:W-:Y:S01]  /*1880*/  UIADD3 UR6, UR9, 0x2, URZ ;  /* 0x0000000209067890 */ /* 0x000fe2000fffe03f */
[----:B------:R-:W-:Y:S01]  /*1890*/  UMOV UR5, 0x40000040 ;  /* 0x4000004000057882 */ /* 0x000fe20000000000 */
[----:B------:R-:W-:Y:S01]  /*18a0*/  UMOV UR7, 0x40000040 ;  /* 0x4000004000077882 */ /* 0x000fe20000000000 */
[----:B------:R-:W-:-:S02]  /*18b0*/  WARPGROUP.DEPBAR.LE gsb0, 0x0 ;  /* 0x00008000000079c5 */ /* 0x000fc40000010000 */
[----:B------:R-:W-:-:S06]  /*18c0*/  WARPGROUP.ARRIVE ;  /* 0x00000000000079c5 */ /* 0x000fcc0000000000 */
[----:B------:R-:W-:Y:S01]  /*18d0*/  HGMMA.64x64x8.F32.TF32 R24, gdesc[UR4], R24, gsb0 ;  /* 0x04e00000041879f0 */ /* 0x000fe20008002818 */
[----:B------:R-:W-:Y:S02]  /*18e0*/  UIADD3 UR4, UR8, 0x4, URZ ;  /* 0x0000000408047890 */ /* 0x000fe4000fffe03f */
[----:B------:R-:W-:Y:S01]  /*18f0*/  UIADD3 UR6, UR9, 0x4, URZ ;  /* 0x0000000409067890 */ /* 0x000fe2000fffe03f */
[----:B------:R-:W-:Y:S01]  /*1900*/  UMOV UR5, 0x40000040 ;  /* 0x4000004000057882 */ /* 0x000fe20000000000 */
[----:B------:R-:W-:Y:S01]  /*1910*/  UMOV UR7, 0x40000040 ;  /* 0x4000004000077882 */ /* 0x000fe20000000000 */
[----:B------:R-:W-:Y:S02]  /*1920*/  WARPGROUP.DEPBAR.LE gsb0, 0x0 ;  /* 0x00008000000079c5 */ /* 0x000fe40000010000 */
        /* <DEDUP_REMOVED lines=8> */
[----:B------:R-:W-:Y:S03]  /*19b0*/  HGMMA.64x64x8.F32.TF32 R24, gdesc[UR4], R24, gsb0 ;  /* 0x04e00000041879f0 */ /* 0x000fe60008002818 */
[----:B------:R-:W-:Y:S02]  /*19c0*/  WARPGROUP.DEPBAR.LE gsb0, 0x0 ;  /* 0x00008000000079c5 */ /* 0x000fe40000010000 */
[----:B------:R-:W-:Y:S05]  /*19d0*/  @!P1 BRA `(.L_x_20) ;  /* 0x0000000400149947 */ /* 0x000fea0003800000 */
[----:B------:R-:W-:Y:S01]  /*19e0*/  UIADD3 UR4, UR42, 0x1, URZ ;  /* 0x000000012a047890 */ /* 0x000fe2000fffe03f */
[----:B------:R-:W-:Y:S01]  /*19f0*/  IMAD.U32 R0, RZ, RZ, UR45 ;  /* 0x0000002dff007e24 */ /* 0x000fe2000f8e00ff */
[----:B------:R-:W-:Y:S02]  /*1a00*/  UMOV UR9, UR42 ;  /* 0x0000002a00097c82 */ /* 0x000fe40008000000 */
[----:B------:R-:W-:-:S04]  /*1a10*/  UISETP.NE.AND UP0, UPT, UR4, 0x2, UPT ;  /* 0x000000020400788c */ /* 0x000fc8000bf05270 */
[----:B------:R-:W-:Y:S02]  /*1a20*/  USEL UR5, URZ, 0x1, UP0 ;  /* 0x000000013f057887 */ /* 0x000fe40008000000 */
[----:B------:R-:W-:Y:S02]  /*1a30*/  USEL UR8, UR4, URZ, UP0 ;  /* 0x0000003f04087287 */ /* 0x000fe40008000000 */
[----:B------:R-:W-:-:S06]  /*1a40*/  ULOP3.LUT UR5, UR46, UR5, URZ, 0x3c, !UPT ;  /* 0x000000052e057292 */ /* 0x000fcc000f8e3c3f */
[----:B------:R-:W-:-:S07]  /*1a50*/  IMAD.U32 R5, RZ, RZ, UR5 ;  /* 0x00000005ff057e24 */ /* 0x000fce000f8e00ff */
.L_x_27:
[----:B01----:R-:W-:Y:S05]  /*1a60*/  @!P0 BRA `(.L_x_21) ;  /* 0x0000000000048947 */ /* 0x003fea0003800000 */
[----:B------:R-:W-:Y:S01]  /*1a70*/  BPT.TRAP 0x1 ;  /* 0x000000040000795c */ /* 0x000fe20000300000 */
.L_x_21:
[----:B------:R-:W-:Y:S01]  /*1a80*/  ULEA UR4, UR8, UR41, 0x3 ;  /* 0x0000002908047291 */ /* 0x000fe2000f8e183f */
[----:B------:R-:W-:-:S08]  /*1a90*/  SHF.L.U32 R3, R5, 0x1f, RZ ;  /* 0x0000001f05037819 */ /* 0x000fd000000006ff */
[----:B------:R0:W1:Y:S01]  /*1aa0*/  SYNCS.PHASECHK.TRANS64.TRYWAIT P1, [UR4], R3 ;  /* 0x00000003ff0075a7 */ /* 0x0000620008020144 */
[----:B------:R-:W-:Y:S05]  /*1ab0*/  @!P0 BRA `(.L_x_22) ;  /* 0x0000000000048947 */ /* 0x000fea0003800000 */
[----:B------:R-:W-:Y:S01]  /*1ac0*/  BPT.TRAP 0x1 ;  /* 0x000000040000795c */ /* 0x000fe20000300000 */
.L_x_22:
[----:B-1----:R-:W-:Y:S05]  /*1ad0*/  @P1 BRA `(.L_x_23) ;  /* 0x0000000000081947 */ /* 0x002fea0003800000 */
[----:B------:R-:W1:Y:S02]  /*1ae0*/  SYNCS.PHASECHK.TRANS64.TRYWAIT P1, [UR4], R3 ;  /* 0x00000003ff0075a7 */ /* 0x000e640008020144 */
[----:B-1----:R-:W-:Y:S05]  /*1af0*/  @!P1 BRA `(.L_x_24) ;  /* 0x0000003800449947 */ /* 0x002fea0003800000 */
.L_x_23:
[----:B------:R-:W-:Y:S01]  /*1b00*/  ULEA UR10, UR8, UR47, 0x9 ;  /* 0x0000002f080a7291 */ /* 0x000fe2000f8e483f */
[----:B------:R-:W-:Y:S01]  /*1b10*/  WARPGROUP.ARRIVE ;  /* 0x00000000000079c5 */ /* 0x000fe20000000000 */
[----:B------:R-:W-:Y:S01]  /*1b20*/  ULEA UR11, UR8, UR48, 0x9 ;  /* 0x00000030080b7291 */ /* 0x000fe2000f8e483f */
[----:B------:R-:W-:Y:S01]  /*1b30*/  UMOV UR5, 0x40000040 ;  /* 0x4000004000057882 */ /* 0x000fe20000000000 */
[----:B------:R-:W-:-:S03]  /*1b40*/  UMOV UR7, 0x40000040 ;  /* 0x4000004000077882 */ /* 0x000fc60000000000 */
[----:B------:R-:W-:Y:S02]  /*1b50*/  UMOV UR4, UR10 ;  /* 0x0000000a00047c82 */ /* 0x000fe40008000000 */
[----:B------:R-:W-:Y:S02]  /*1b60*/  UMOV UR6, UR11 ;  /* 0x0000000b00067c82 */ /* 0x000fe40008000000 */
[----:B------:R-:W-:Y:S01]  /*1b70*/  HGMMA.64x64x8.F32.TF32 R24, gdesc[UR4], R24, gsb0 ;  /* 0x04e00000041879f0 */ /* 0x000fe20008002818 */
        /* <DEDUP_REMOVED lines=23> */
[----:B------:R-:W-:Y:S01]  /*1cf0*/  BPT.TRAP 0x1 ;  /* 0x000000040000795c */ /* 0x000fe20000300000 */
.L_x_25:
[----:B------:R-:W-:Y:S02]  /*1d00*/  UISETP.GT.U32.AND UP0, UPT, UR36, 0x1, UPT ;  /* 0x000000012400788c */ /* 0x000fe4000bf04070 */
[----:B------:R-:W-:-:S04]  /*1d10*/  ULEA UR4, UR9, UR41, 0x3 ;  /* 0x0000002909047291 */ /* 0x000fc8000f8e183f */
[----:B------:R-:W-:Y:S01]  /*1d20*/  UIADD3 UR4, UR4, 0x10, URZ ;  /* 0x0000001004047890 */ /* 0x000fe2000fffe03f */
[----:B------:R-:W-:-:S03]  /*1d30*/  PLOP3.LUT P1, PT, PT, PT, UP0, 0x80, 0x0 ;  /* 0x000000000000781c */ /* 0x000fc60003f2f008 */
[----:B------:R-:W-:-:S09]  /*1d40*/  UPRMT UR4, URZ, 0x654, UR4 ;  /* 0x000006543f047896 */ /* 0x000fd20008000004 */
[----:B------:R-:W-:Y:S01]  /*1d50*/  SYNCS.ARRIVE.TRANS64.RED.A1T0 RZ, [UR4], RZ ;  /* 0x000000ffffff79a7 */ /* 0x000fe20008100404 */
[----:B------:R-:W-:Y:S05]  /*1d60*/  @P1 BRA `(.L_x_26) ;  /* 0x0000000000041947 */ /* 0x000fea0003800000 */
[----:B------:R-:W-:Y:S01]  /*1d70*/  BPT.TRAP 0x1 ;  /* 0x000000040000795c */ /* 0x000fe20000300000 */
.L_x_26:
[----:B------:R-:W-:Y:S01]  /*1d80*/  UIADD3 UR8, UR8, 0x1, URZ ;  /* 0x0000000108087890 */ /* 0x000fe2000fffe03f */
[C---:B------:R-:W-:Y:S01]  /*1d90*/  ISETP.GT.AND P1, PT, R0.reuse, 0x1, PT ;  /* 0x000000010000780c */ /* 0x040fe20003f24270 */
[----:B------:R-:W-:Y:S01]  /*1da0*/  UIADD3 UR9, UR9, 0x1, URZ ;  /* 0x0000000109097890 */ /* 0x000fe2000fffe03f */
[----:B------:R-:W-:Y:S01]  /*1db0*/  VIADD R0, R0, 0xffffffff ;  /* 0xffffffff00007836 */ /* 0x000fe20000000000 */
[----:B------:R-:W-:Y:S02]  /*1dc0*/  UISETP.NE.AND UP0, UPT, UR8, 0x2, UPT ;  /* 0x000000020800788c */ /* 0x000fe4000bf05270 */
[----:B------:R-:W-:Y:S02]  /*1dd0*/  UISETP.NE.AND UP1, UPT, UR9, 0x2, UPT ;  /* 0x000000020900788c */ /* 0x000fe4000bf25270 */
[----:B------:R-:W-:Y:S02]  /*1de0*/  USEL UR4, URZ, 0x1, UP0 ;  /* 0x000000013f047887 */ /* 0x000fe40008000000 */
[----:B------:R-:W-:-:S02]  /*1df0*/  USEL UR8, UR8, URZ, UP0 ;  /* 0x0000003f08087287 */ /* 0x000fc40008000000 */
[----:B------:R-:W-:Y:S02]  /*1e00*/  USEL UR9, UR9, URZ, UP1 ;  /* 0x0000003f09097287 */ /* 0x000fe40008800000 */
[----:B------:R-:W-:Y:S01]  /*1e10*/  LOP3.LUT R5, R5, UR4, RZ, 0x3c, !PT ;  /* 0x0000000405057c12 */ /* 0x000fe2000f8e3cff */
[----:B------:R-:W-:Y:S09]  /*1e20*/  @P1 BRA `(.L_x_27) ;  /* 0xfffffffc000c1947 */ /* 0x000ff2000383ffff */
.L_x_20:
[----:B------:R-:W-:Y:S01]  /*1e30*/  ULDC UR6, c[0x0][0x28c] ;  /* 0x0000a30000067ab9 */ /* 0x000fe20000000800 */
[----:B------:R2:W-:Y:S01]  /*1e40*/  SYNCS.ARRIVE.TRANS64.A1T0 RZ, [R60+UR44], RZ ;  /* 0x000000ff3cff79a7 */ /* 0x0005e2000810002c */
[----:B------:R-:W-:-:S06]  /*1e50*/  UISETP.GE.AND UP0, UPT, UR6, 0x1, UPT ;  /* 0x000000010600788c */ /* 0x000fcc000bf06270 */
[----:B------:R-:W-:-:S13]  /*1e60*/  PLOP3.LUT P1, PT, PT, PT, UP0, 0x80, 0x0 ;  /* 0x000000000000781c */ /* 0x000fda0003f2f008 */
[----:B--2---:R-:W-:Y:S05]  /*1e70*/  @!P1 BRA `(.L_x_28) ;  /* 0x0000000000309947 */ /* 0x004fea0003800000 */
[----:B------:R-:W-:Y:S05]  /*1e80*/  @!P0 BRA `(.L_x_29) ;  /* 0x0000000000048947 */ /* 0x000fea0003800000 */
[----:B------:R-:W-:Y:S01]  /*1e90*/  BPT.TRAP 0x1 ;  /* 0x000000040000795c */ /* 0x000fe20000300000 */
.L_x_29:
[----:B------:R-:W-:Y:S02]  /*1ea0*/  UIADD3 UR4, UR45, UR42, URZ ;  /* 0x0000002a2d047290 */ /* 0x000fe4000fffe03f */
[----:B------:R-:W-:Y:S02]  /*1eb0*/  UISETP.GT.U32.AND UP0, UPT, UR36, 0x1, UPT ;  /* 0x000000012400788c */ /* 0x000fe4000bf04070 */
[----:B------:R-:W-:-:S04]  /*1ec0*/  USHF.L.U32 UR4, UR4, 0x3, URZ ;  /* 0x0000000304047899 */ /* 0x000fc8000800063f */
[----:B------:R-:W-:Y:S01]  /*1ed0*/  ULOP3.LUT UR4, UR4, 0x8, URZ, 0xc0, !UPT ;  /* 0x0000000804047892 */ /* 0x000fe2000f8ec03f */
[----:B------:R-:W-:-:S03]  /*1ee0*/  PLOP3.LUT P0, PT, PT, PT, UP0, 0x80, 0x0 ;  /* 0x000000000000781c */ /* 0x000fc60003f0f008 */
[----:B------:R-:W-:-:S04]  /*1ef0*/  UIADD3 UR4, UR41, 0x10, UR4 ;  /* 0x0000001029047890 */ /* 0x000fc8000fffe004 */
[----:B------:R-:W-:-:S09]  /*1f00*/  UPRMT UR4, URZ, 0x654, UR4 ;  /* 0x000006543f047896 */ /* 0x000fd20008000004 */
[----:B------:R-:W-:Y:S01]  /*1f10*/  SYNCS.ARRIVE.TRANS64.RED.A1T0 RZ, [UR4], RZ ;  /* 0x000000ffffff79a7 */ /* 0x000fe20008100404 */
[----:B------:R-:W-:Y:S05]  /*1f20*/  @P0 BRA `(.L_x_28) ;  /* 0x0000000000040947 */ /* 0x000fea0003800000 */
[----:B------:R-:W-:Y:S01]  /*1f30*/  BPT.TRAP 0x1 ;  /* 0x000000040000795c */ /* 0x000fe20000300000 */
.L_x_28:
[----:B------:R-:W-:Y:S01]  /*1f40*/  SHF.L.U32 R0, R70, 0x1f, RZ ;  /* 0x0000001f46007819 */ /* 0x000fe200000006ff */
[----:B------:R-:W-:Y:S01]  /*1f50*/  ULEA UR7, UR39, UR42, 0x1 ;  /* 0x0000002a27077291 */ /* 0x000fe2000f8e083f */
[----:B------:R-:W2:Y:S01]  /*1f60*/  LDC R7, c[0x0][0x288] ;  /* 0x0000a200ff077b82 */ /* 0x000ea20000000800 */
[----:B------:R-:W-:Y:S01]  /*1f70*/  UIADD3 UR4, UR6, 0x3e, URZ ;  /* 0x0000003e06047890 */ /* 0x000fe2000fffe03f */
[----:B------:R-:W-:Y:S01]  /*1f80*/  IMAD.SHL.U32 R8, R58, 0x2, RZ ;  /* 0x000000023a087824 */ /* 0x000fe200078e00ff */
[----:B------:R-:W-:Y:S02]  /*1f90*/  USHF.R.U32.HI UR5, URZ, 0x1, UR7 ;  /* 0x000000013f057899 */ /* 0x000fe40008011607 */
[----:B------:R-:W-:Y:S02]  /*1fa0*/  UISETP.GT.U32.AND UP0, UPT, UR7, 0x1, UPT ;  /* 0x000000010700788c */ /* 0x000fe4000bf04070 */
[----:B------:R-:W-:Y:S01]  /*1fb0*/  ULOP3.LUT UR5, UR5, 0x1, URZ, 0xc0, !UPT ;  /* 0x0000000105057892 */ /* 0x000fe2000f8ec03f */
[----:B------:R-:W3:Y:S01]  /*1fc0*/  SYNCS.PHASECHK.TRANS64.TRYWAIT P0, [R59+UR43+0x10], R0 ;  /* 0x000010003b0075a7 */ /* 0x000ee2000800016b */
[----:B------:R-:W-:Y:S01]  /*1fd0*/  UISETP.LT.U32.AND UP0, UPT, UR4, 0x3f, UP0 ;  /* 0x0000003f0400788c */ /* 0x000fe20008701070 */
[----:B------:R-:W-:Y:S01]  /*1fe0*/  SHF.R.S32.HI R9, RZ, 0x1f, R8 ;  /* 0x0000001fff097819 */ /* 0x000fe20000011408 */
[----:B------:R-:W-:-:S02]  /*1ff0*/  UISETP.NE.U32.AND UP1, UPT, UR5, 0x1, UPT ;  /* 0x000000010500788c */ /* 0x000fc4000bf25070 */
[----:B------:R-:W-:Y:S02]  /*2000*/  USEL UR5, URZ, 0x1, !UP0 ;  /* 0x000000013f057887 */ /* 0x000fe4000c000000 */
[----:B------:R-:W-:-:S04]  /*2010*/  UISETP.GT.U32.AND UP1, UPT, UR4, 0x3e, !UP1 ;  /* 0x0000003e0400788c */ /* 0x000fc8000cf24070 */
[----:B------:R-:W-:-:S04]  /*2020*/  USEL UR4, URZ, 0x1, !UP1 ;  /* 0x000000013f047887 */ /* 0x000fc8000c800000 */
[----:B------:R-:W-:Y:S01]  /*2030*/  ULOP3.LUT UR46, UR4, UR46, UR5, 0x96, !UPT ;  /* 0x0000002e042e7292 */ /* 0x000fe2000f8e9605 */
[----:B--23--:R-:W-:Y:S11]  /*2040*/  @!P0 BRA `(.L_x_30) ;  /* 0x0000003400088947 */ /* 0x00cff60003800000 */
.L_x_118:
[----:B--2---:R-:W-:Y:S01]  /*2050*/  IMAD.SHL.U32 R0, R18, 0x40, RZ ;  /* 0x0000004012007824 */ /* 0x004fe200078e00ff */
[----:B------:R-:W-:Y:S01]  /*2060*/  ULDC UR6, c[0x0][0x284] ;  /* 0x0000a10000067ab9 */ /* 0x000fe20000000800 */
[----:B------:R-:W-:Y:S01]  /*2070*/  IMAD.SHL.U32 R14, R2, 0x40, RZ ;  /* 0x00000040020e7824 */ /* 0x000fe200078e00ff */
[----:B------:R-:W-:Y:S01]  /*2080*/  SHF.R.S32.HI R11, RZ, 0x1f, R19 ;  /* 0x0000001fff0b7819 */ /* 0x000fe20000011413 */
[----:B------:R-:W-:Y:S01]  /*2090*/  ULDC.64 UR4, c[0x0][0x5d0] ;  /* 0x0001740000047ab9 */ /* 0x000fe20000000a00 */
[----:B------:R-:W-:Y:S01]  /*20a0*/  ISETP.GE.AND P0, PT, R0, UR6, PT ;  /* 0x0000000600007c0c */ /* 0x000fe2000bf06270 */
[----:B01----:R-:W-:Y:S01]  /*20b0*/  IMAD.WIDE.U32 R2, R19, UR4, R8 ;  /* 0x0000000413027c25 */ /* 0x003fe2000f8e0008 */
[----:B------:R-:W-:Y:S01]  /*20c0*/  SHF.R.S32.HI R15, RZ, 0x1f, R14 ;  /* 0x0000001fff0f7819 */ /* 0x000fe2000001140e */
[----:B------:R-:W-:Y:S01]  /*20d0*/  ULOP3.LUT UR42, UR42, 0x1, URZ, 0xc0, !UPT ;  /* 0x000000012a2a7892 */ /* 0x000fe2000f8ec03f */
[C---:B------:R-:W-:Y:S01]  /*20e0*/  ISETP.GE.OR P0, PT, R14.reuse, R7, P0 ;  /* 0x000000070e00720c */ /* 0x040fe20000706670 */
[----:B------:R-:W-:Y:S01]  /*20f0*/  IMAD R4, R11, UR4, RZ ;  /* 0x000000040b047c24 */ /* 0x000fe2000f8e02ff */
[----:B------:R-:W-:-:S03]  /*2100*/  IADD3 R2, P1, R14, R2, RZ ;  /* 0x000000020e027210 */ /* 0x000fc60007f3e0ff */
[----:B------:R-:W-:-:S05]  /*2110*/  IMAD R5, R19, UR5, R4 ;  /* 0x0000000513057c24 */ /* 0x000fca000f8e0204 */
[----:B------:R-:W-:-:S03]  /*2120*/  IADD3.X R3, R15, R3, R5, P1, !PT ;  /* 0x000000030f037210 */ /* 0x000fc60000ffe405 */
[----:B------:R-:W-:Y:S05]  /*2130*/  @P0 BRA `(.L_x_31) ;  /* 0x0000001c00180947 */ /* 0x000fea0003800000 */
[----:B------:R-:W0:Y:S01]  /*2140*/  LDC.64 R72, c[0x0][0x5c8] ;  /* 0x00017200ff487b82 */ /* 0x000e220000000a00 */
[----:B-----5:R-:W-:Y:S01]  /*2150*/  FSETP.NEU.AND P0, PT, R23, RZ, PT ;  /* 0x000000ff1700720b */ /* 0x020fe20003f0d000 */
[----:B------:R-:W-:Y:S01]  /*2160*/  IMAD R5, R58, -0x2, R7 ;  /* 0xfffffffe3a057824 */ /* 0x000fe200078e0207 */
[----:B------:R-:W-:Y:S01]  /*2170*/  BSSY B0, `(.L_x_31) ;  /* 0x00001c2000007945 */ /* 0x000fe20003800000 */
[----:B------:R-:W-:-:S04]  /*2180*/  IMAD.WIDE R66, R18, 0x40, R56 ;  /* 0x0000004012427825 */ /* 0x000fc800078e0238 */
[----:B------:R-:W-:Y:S02]  /*2190*/  IMAD.IADD R4, R5, 0x1, -R14 ;  /* 0x0000000105047824 */ /* 0x000fe400078e0a0e */
[----:B------:R-:W-:-:S03]  /*21a0*/  IMAD.IADD R0, R63, 0x1, -R0 ;  /* 0x000000013f007824 */ /* 0x000fc600078e0a00 */
[----:B------:R-:W-:-:S04]  /*21b0*/  ISETP.GT.AND P1, PT, R4, RZ, PT ;  /* 0x000000ff0400720c */ /* 0x000fc80003f24270 */
[----:B------:R-:W-:Y:S01]  /*21c0*/  ISETP.GT.AND P3, PT, R0, RZ, P1 ;  /* 0x000000ff0000720c */ /* 0x000fe20000f64270 */
[-C--:B0-----:R-:W-:Y:S02]  /*21d0*/  IMAD R5, R67, R72.reuse, RZ ;  /* 0x0000004843057224 */ /* 0x081fe400078e02ff */
[----:B------:R-:W-:-:S04]  /*21e0*/  IMAD.WIDE.U32 R68, R66, R72, R2 ;  /* 0x0000004842447225 */ /* 0x000fc800078e0002 */
[----:B------:R-:W-:-:S04]  /*21f0*/  IMAD R5, R66, R73, R5 ;  /* 0x0000004942057224 */ /* 0x000fc800078e0205 */
[----:B------:R-:W-:Y:S01]  /*2200*/  IMAD.IADD R5, R69, 0x1, R5 ;  /* 0x0000000145057824 */ /* 0x000fe200078e0205 */
[----:B------:R-:W-:Y:S06]  /*2210*/  @!P0 BRA `(.L_x_32) ;  /* 0x0000001000e48947 */ /* 0x000fec0003800000 */
[----:B------:R-:W0:Y:S01]  /*2220*/  LDC.64 R74, c[0x0][0x5b8] ;  /* 0x00016e00ff4a7b82 */ /* 0x000e220000000a00 */
[----:B------:R-:W-:-:S07]  /*2230*/  ULDC.64 UR4, c[0x0][0x5c0] ;  /* 0x0001700000047ab9 */ /* 0x000fce0000000a00 */
[----:B------:R-:W1:Y:S08]  /*2240*/  LDC.64 R76, c[0x0][0x5b0] ;  /* 0x00016c00ff4c7b82 */ /* 0x000e700000000a00 */
[----:B------:R-:W2:Y:S01]  /*2250*/  LDC.64 R78, c[0x0][0x5a8] ;  /* 0x00016a00ff4e7b82 */ /* 0x000ea20000000a00 */
[-C--:B0-----:R-:W-:Y:S02]  /*2260*/  IMAD R6, R11, R74.reuse, RZ ;  /* 0x0000004a0b067224 */ /* 0x081fe400078e02ff */
[----:B------:R-:W-:-:S04]  /*2270*/  IMAD.WIDE.U32 R2, R19, R74, R8 ;  /* 0x0000004a13027225 */ /* 0x000fc800078e0008 */
[----:B------:R-:W-:Y:S01]  /*2280*/  IMAD R69, R19, R75, R6 ;  /* 0x0000004b13457224 */ /* 0x000fe200078e0206 */
[----:B------:R-:W-:Y:S01]  /*2290*/  IADD3 R10, P0, R14, R2, RZ ;  /* 0x000000020e0a7210 */ /* 0x000fe20007f1e0ff */
[----:B-1----:R-:W-:-:S03]  /*22a0*/  IMAD R2, R67, R76, RZ ;  /* 0x0000004c43027224 */ /* 0x002fc600078e02ff */
[----:B------:R-:W-:Y:S01]  /*22b0*/  IADD3.X R11, R15, R3, R69, P0, !PT ;  /* 0x000000030f0b7210 */ /* 0x000fe200007fe445 */
[C---:B------:R-:W-:Y:S02]  /*22c0*/  IMAD R67, R66.reuse, R77, R2 ;  /* 0x0000004d42437224 */ /* 0x040fe400078e0202 */
[----:B------:R-:W-:-:S04]  /*22d0*/  IMAD.WIDE.U32 R2, R66, R76, R10 ;  /* 0x0000004c42027225 */ /* 0x000fc800078e000a */
[----:B------:R-:W-:Y:S01]  /*22e0*/  IMAD.IADD R3, R3, 0x1, R67 ;  /* 0x0000000103037824 */ /* 0x000fe200078e0243 */
[----:B--2---:R-:W-:-:S04]  /*22f0*/  LEA R12, P0, R2, R78, 0x2 ;  /* 0x0000004e020c7211 */ /* 0x004fc800078010ff */
[----:B------:R-:W-:-:S05]  /*2300*/  LEA.HI.X R13, R2, R79, R3, 0x2, P0 ;  /* 0x0000004f020d7211 */ /* 0x000fca00000f1403 */
[----:B------:R0:W2:Y:S01]  /*2310*/  @P3 LDG.E.LTC128B R18, desc[UR52][R12.64] ;  /* 0x000000340c123981 */ /* 0x0000a2000c1e1920 */
[----:B------:R-:W-:Y:S01]  /*2320*/  IMAD.WIDE.U32 R2, R66, R76, R14 ;  /* 0x0000004c42027225 */ /* 0x000fe200078e000e */
[----:B------:R-:W-:Y:S01]  /*2330*/  SHF.L.U64.HI R65, R76, 0x3, R77 ;  /* 0x000000034c417819 */ /* 0x000fe2000001024d */
[----:B------:R-:W-:Y:S01]  /*2340*/  BSSY B1, `(.L_x_33) ;  /* 0x0000017000017945 */ /* 0x000fe20003800000 */
[----:B------:R-:W-:Y:S01]  /*2350*/  ISETP.GT.AND P1, PT, R0, 0x8, P1 ;  /* 0x000000080000780c */ /* 0x000fe20000f24270 */
[----:B------:R-:W-:Y:S01]  /*2360*/  IMAD.SHL.U32 R64, R76, 0x8, RZ ;  /* 0x000000084c407824 */ /* 0x000fe200078e00ff */
[----:B------:R-:W-:-:S03]  /*2370*/  IADD3 R20, P0, R8, R2, RZ ;  /* 0x0000000208147210 */ /* 0x000fc60007f1e0ff */
[----:B------:R-:W-:Y:S01]  /*2380*/  IMAD.WIDE.U32 R64, R66, R76, R64 ;  /* 0x0000004c42407225 */ /* 0x000fe200078e0040 */
[----:B------:R-:W-:Y:S02]  /*2390*/  IADD3.X R21, R9, R67, R3, P0, !PT ;  /* 0x0000004309157210 */ /* 0x000fe400007fe403 */
[C---:B------:R-:W-:Y:S01]  /*23a0*/  LEA R6, P0, R68.reuse, UR4, 0x2 ;  /* 0x0000000444067c11 */ /* 0x040fe2000f8010ff */
[----:B------:R-:W-:Y:S02]  /*23b0*/  IMAD.IADD R67, R67, 0x1, R65 ;  /* 0x0000000143437824 */ /* 0x000fe400078e0241 */
[----:B------:R-:W-:Y:S01]  /*23c0*/  IMAD.WIDE.U32 R20, R19, R74, R20 ;  /* 0x0000004a13147225 */ /* 0x000fe200078e0014 */
[----:B------:R-:W-:Y:S02]  /*23d0*/  LEA.HI.X R7, R68, UR5, R5, 0x2, P0 ;  /* 0x0000000544077c11 */ /* 0x000fe400080f1405 */
[----:B------:R-:W-:Y:S01]  /*23e0*/  ISETP.GT.AND P0, PT, R4, 0x1, PT ;  /* 0x000000010400780c */ /* 0x000fe20003f04270 */
[----:B------:R-:W-:Y:S01]  /*23f0*/  IMAD.IADD R3, R69, 0x1, R21 ;  /* 0x0000000145037824 */ /* 0x000fe200078e0215 */
[----:B------:R-:W-:-:S02]  /*2400*/  LEA R2, P2, R20, R78, 0x2 ;  /* 0x0000004e14027211 */ /* 0x000fc400078410ff */
[----:B------:R-:W-:Y:S02]  /*2410*/  ISETP.GT.AND P5, PT, R0, RZ, P0 ;  /* 0x000000ff0000720c */ /* 0x000fe400007a4270 */
[----:B------:R-:W-:Y:S02]  /*2420*/  LEA.HI.X R3, R20, R79, R3, 0x2, P2 ;  /* 0x0000004f14037211 */ /* 0x000fe400010f1403 */
[----:B0-----:R-:W-:-:S04]  /*2430*/  IADD3 R13, P2, R10, R64, RZ ;  /* 0x000000400a0d7210 */ /* 0x001fc80007f5e0ff */
[----:B------:R-:W-:Y:S01]  /*2440*/  LEA R12, P4, R13, R78, 0x2 ;  /* 0x0000004e0d0c7211 */ /* 0x000fe200078810ff */
[----:B------:R-:W-:Y:S02]  /*2450*/  IMAD.X R20, R67, 0x1, R11, P2 ;  /* 0x0000000143147824 */ /* 0x000fe400010e060b */
[----:B--2---:R-:W-:-:S04]  /*2460*/  FMUL R5, R18, R23 ;  /* 0x0000001712057220 */ /* 0x004fc80000400000 */
[----:B------:R-:W-:-:S05]  /*2470*/  FFMA R5, R24, R22, R5 ;  /* 0x0000001618057223 */ /* 0x000fca0000000005 */
[----:B------:R0:W-:Y:S01]  /*2480*/  @P3 STG.E desc[UR52][R6.64], R5 ;  /* 0x0000000506003986 */ /* 0x0001e2000c101934 */
[----:B------:R-:W-:Y:S05]  /*2490*/  @!P5 BRA `(.L_x_34) ;  /* 0x000000000004d947 */ /* 0x000fea0003800000 */
[----:B------:R1:W5:Y:S02]  /*24a0*/  LDG.E.LTC128B R18, desc[UR52][R2.64+0x4] ;  /* 0x0000043402127981 */ /* 0x000364000c1e1920 */
.L_x_34:
[----:B------:R-:W-:Y:S05]  /*24b0*/  BSYNC B1 ;  /* 0x0000000000017941 */ /* 0x000fea0003800000 */
.L_x_33:
[----:B-----5:R-:W-:Y:S01]  /*24c0*/  FMUL R10, R18, R23 ;  /* 0x00000017120a7220 */ /* 0x020fe20000400000 */
[----:B------:R-:W-:-:S03]  /*24d0*/  LEA.HI.X R13, R13, R79, R20, 0x2, P4 ;  /* 0x0000004f0d0d7211 */ /* 0x000fc600020f1414 */
[----:B------:R-:W-:-:S05]  /*24e0*/  FFMA R25, R25, R22, R10 ;  /* 0x0000001619197223 */ /* 0x000fca000000000a */
[----:B------:R2:W-:Y:S04]  /*24f0*/  @P5 STG.E desc[UR52][R6.64+0x4], R25 ;  /* 0x0000041906005986 */ /* 0x0005e8000c101934 */
[----:B------:R-:W0:Y:S01]  /*2500*/  @P1 LDG.E.LTC128B R18, desc[UR52][R12.64] ;  /* 0x000000340c121981 */ /* 0x000e22000c1e1920 */
[----:B------:R-:W-:Y:S01]  /*2510*/  IADD3 R14, P2, P3, R8, R64, R14 ;  /* 0x00000040080e7210 */ /* 0x000fe20007b5e00e */
[----:B------:R-:W-:Y:S01]  /*2520*/  BSSY B1, `(.L_x_35) ;  /* 0x0000010000017945 */ /* 0x000fe20003800000 */
[C---:B------:R-:W-:Y:S02]  /*2530*/  SHF.L.U64.HI R11, R72.reuse, 0x5, R73 ;  /* 0x00000005480b7819 */ /* 0x040fe40000010249 */
[----:B------:R-:W-:Y:S02]  /*2540*/  IADD3.X R15, R9, R67, R15, P2, P3 ;  /* 0x00000043090f7210 */ /* 0x000fe400017e640f */
[----:B------:R-:W-:-:S02]  /*2550*/  LEA R10, P3, R72, R6, 0x5 ;  /* 0x00000006480a7211 */ /* 0x000fc400078628ff */
[----:B------:R-:W-:Y:S01]  /*2560*/  ISETP.GT.AND P0, PT, R0, 0x8, P0 ;  /* 0x000000080000780c */ /* 0x000fe20000704270 */
[----:B------:R-:W-:Y:S01]  /*2570*/  IMAD.WIDE.U32 R14, R19, R74, R14 ;  /* 0x0000004a130e7225 */ /* 0x000fe200078e000e */
[----:B------:R-:W-:-:S03]  /*2580*/  ISETP.GT.AND P2, PT, R4, 0x8, PT ;  /* 0x000000080400780c */ /* 0x000fc60003f44270 */
[----:B------:R-:W-:Y:S01]  /*2590*/  IMAD.X R11, R11, 0x1, R7, P3 ;  /* 0x000000010b0b7824 */ /* 0x000fe200018e0607 */
[----:B------:R-:W-:Y:S01]  /*25a0*/  LEA R8, P4, R14, R78, 0x2 ;  /* 0x0000004e0e087211 */ /* 0x000fe200078810ff */
[----:B------:R-:W-:-:S05]  /*25b0*/  IMAD.IADD R9, R69, 0x1, R15 ;  /* 0x0000000145097824 */ /* 0x000fca00078e020f */
[----:B------:R-:W-:Y:S01]  /*25c0*/  LEA.HI.X R9, R14, R79, R9, 0x2, P4 ;  /* 0x0000004f0e097211 */ /* 0x000fe200020f1409 */
[----:B0-----:R-:W-:-:S04]  /*25d0*/  FMUL R5, R18, R23 ;  /* 0x0000001712057220 */ /* 0x001fc80000400000 */
[----:B------:R-:W-:-:S05]  /*25e0*/  FFMA R5, R26, R22, R5 ;  /* 0x000000161a057223 */ /* 0x000fca0000000005 */
[----:B------:R2:W-:Y:S01]  /*25f0*/  @P1 STG.E desc[UR52][R10.64], R5 ;  /* 0x000000050a001986 */ /* 0x0005e2000c101934 */
[----:B------:R-:W-:Y:S05]  /*2600*/  @!P0 BRA `(.L_x_36) ;  /* 0x0000000000048947 */ /* 0x000fea0003800000 */
[----:B------:R0:W5:Y:S02]  /*2610*/  LDG.E.LTC128B R18, desc[UR52][R8.64+0x4] ;  /* 0x0000043408127981 */ /* 0x000164000c1e1920 */
.L_x_36:
[----:B------:R-:W-:Y:S05]  /*2620*/  BSYNC B1 ;  /* 0x0000000000017941 */ /* 0x000fea0003800000 */
.L_x_35:
[----:B-----5:R-:W-:Y:S01]  /*2630*/  FMUL R12, R18, R23 ;  /* 0x00000017120c7220 */ /* 0x020fe20000400000 */
[----:B------:R-:W-:Y:S01]  /*2640*/  ISETP.GT.AND P3, PT, R0, RZ, P2 ;  /* 0x000000ff0000720c */ /* 0x000fe20001764270 */
[----:B------:R-:W-:Y:S01]  /*2650*/  BSSY B1, `(.L_x_37) ;  /* 0x0000006000017945 */ /* 0x000fe20003800000 */
[----:B------:R-:W-:Y:S01]  /*2660*/  ISETP.GT.AND P1, PT, R4, 0x9, PT ;  /* 0x000000090400780c */ /* 0x000fe20003f24270 */
[----:B------:R-:W-:-:S05]  /*2670*/  FFMA R27, R27, R22, R12 ;  /* 0x000000161b1b7223 */ /* 0x000fca000000000c */
[----:B------:R3:W-:Y:S05]  /*2680*/  @P0 STG.E desc[UR52][R10.64+0x4], R27 ;  /* 0x0000041b0a000986 */ /* 0x0007ea000c101934 */
[----:B------:R-:W-:Y:S05]  /*2690*/  @!P3 BRA `(.L_x_38) ;  /* 0x000000000004b947 */ /* 0x000fea0003800000 */
[----:B------:R4:W5:Y:S02]  /*26a0*/  LDG.E.LTC128B R18, desc[UR52][R2.64+0x20] ;  /* 0x0000203402127981 */ /* 0x000964000c1e1920 */
.L_x_38:
[----:B------:R-:W-:Y:S05]  /*26b0*/  BSYNC B1 ;  /* 0x0000000000017941 */ /* 0x000fea0003800000 */
.L_x_37:
[----:B--2--5:R-:W-:Y:S01]  /*26c0*/  FMUL R5, R18, R23 ;  /* 0x0000001712057220 */ /* 0x024fe20000400000 */
[----:B------:R-:W-:Y:S01]  /*26d0*/  ISETP.GT.AND P0, PT, R0, RZ, P1 ;  /* 0x000000ff0000720c */ /* 0x000fe20000f04270 */
[----:B------:R-:W-:Y:S02]  /*26e0*/  BSSY B1, `(.L_x_39) ;  /* 0x0000005000017945 */ /* 0x000fe40003800000 */
[----:B------:R-:W-:-:S05]  /*26f0*/  FFMA R5, R28, R22, R5 ;  /* 0x000000161c057223 */ /* 0x000fca0000000005 */
[----:B------:R2:W-:Y:S05]  /*2700*/  @P3 STG.E desc[UR52][R6.64+0x20], R5 ;  /* 0x0000200506003986 */ /* 0x0005ea000c101934 */
[----:B------:R-:W-:Y:S05]  /*2710*/  @!P0 BRA `(.L_x_40) ;  /* 0x0000000000048947 */ /* 0x000fea0003800000 */
[----:B------:R0:W5:Y:S02]  /*2720*/  LDG.E.LTC128B R18, desc[UR52][R2.64+0x24] ;  /* 0x0000243402127981 */ /* 0x000164000c1e1920 */
.L_x_40:
[----:B------:R-:W-:Y:S05]  /*2730*/  BSYNC B1 ;  /* 0x0000000000017941 */ /* 0x000fea0003800000 */
.L_x_39:
[----:B-----5:R-:W-:Y:S01]  /*2740*/  FMUL R12, R18, R23 ;  /* 0x00000017120c7220 */ /* 0x020fe20000400000 */
[----:B------:R-:W-:Y:S01]  /*2750*/  ISETP.GT.AND P2, PT, R0, 0x8, P2 ;  /* 0x000000080000780c */ /* 0x000fe20001744270 */
[----:B------:R-:W-:Y:S02]  /*2760*/  BSSY B1, `(.L_x_41) ;  /* 0x0000005000017945 */ /* 0x000fe40003800000 */
[----:B------:R-:W-:-:S05]  /*2770*/  FFMA R29, R29, R22, R12 ;  /* 0x000000161d1d7223 */ /* 0x000fca000000000c */
[----:B------:R0:W-:Y:S05]  /*2780*/  @P0 STG.E desc[UR52][R6.64+0x24], R29 ;  /* 0x0000241d06000986 */ /* 0x0001ea000c101934 */
[----:B------:R-:W-:Y:S05]  /*2790*/  @!P2 BRA `(.L_x_42) ;  /* 0x000000000004a947 */ /* 0x000fea0003800000 */
[----:B------:R0:W5:Y:S02]  /*27a0*/  LDG.E.LTC128B R18, desc[UR52][R8.64+0x20] ;  /* 0x0000203408127981 */ /* 0x000164000c1e1920 */
.L_x_42:
[----:B------:R-:W-:Y:S05]  /*27b0*/  BSYNC B1 ;  /* 0x0000000000017941 */ /* 0x000fea0003800000 */
.L_x_41:
[----:B--2--5:R-:W-:Y:S01]  /*27c0*/  FMUL R5, R18, R23 ;  /* 0x0000001712057220 */ /* 0x024fe20000400000 */
[----:B------:R-:W-:Y:S01]  /*27d0*/  ISETP.GT.AND P1, PT, R0, 0x8, P1 ;  /* 0x000000080000780c */ /* 0x000fe20000f24270 */
[----:B------:R-:W-:Y:S01]  /*27e0*/  BSSY B1, `(.L_x_43) ;  /* 0x0000006000017945 */ /* 0x000fe20003800000 */
[----:B------:R-:W-:Y:S01]  /*27f0*/  ISETP.GT.AND P0, PT, R4, 0x10, PT ;  /* 0x000000100400780c */ /* 0x000fe20003f04270 */
[----:B------:R-:W-:-:S05]  /*2800*/  FFMA R5, R30, R22, R5 ;  /* 0x000000161e057223 */ /* 0x000fca0000000005 */
[----:B------:R2:W-:Y:S05]  /*2810*/  @P2 STG.E desc[UR52][R10.64+0x20], R5 ;  /* 0x000020050a002986 */ /* 0x0005ea000c101934 */
[----:B------:R-:W-:Y:S05]  /*2820*/  @!P1 BRA `(.L_x_44) ;  /* 0x0000000000049947 */ /* 0x000fea0003800000 */
[----:B------:R0:W5:Y:S02]  /*2830*/  LDG.E.LTC128B R18, desc[UR52][R8.64+0x24] ;  /* 0x0000243408127981 */ /* 0x000164000c1e1920 */
.L_x_44:
[----:B------:R-:W-:Y:S05]  /*2840*/  BSYNC B1 ;  /* 0x0000000000017941 */ /* 0x000fea0003800000 */
.L_x_43:
        /* <DEDUP_REMOVED lines=8> */
.L_x_46:
[----:B------:R-:W-:Y:S05]  /*28d0*/  BSYNC B1 ;  /* 0x0000000000017941 */ /* 0x000fea0003800000 */
.L_x_45:
[----:B--2--5:R-:W-:Y:S01]  /*28e0*/  FMUL R5, R18, R23 ;  /* 0x0000001712057220 */ /* 0x024fe20000400000 */
[----:B------:R-:W-:Y:S01]  /*28f0*/  ISETP.GT.AND P1, PT, R0, RZ, P2 ;  /* 0x000000ff0000720c */ /* 0x000fe20001724270 */
[----:B------:R-:W-:Y:S02]  /*2900*/  BSSY B1, `(.L_x_47) ;  /* 0x0000005000017945 */ /* 0x000fe40003800000 */
[----:B------:R-:W-:-:S05]  /*2910*/  FFMA R5, R32, R22, R5 ;  /* 0x0000001620057223 */ /* 0x000fca0000000005 */
[----:B------:R2:W-:Y:S05]  /*2920*/  @P3 STG.E desc[UR52][R6.64+0x40], R5 ;  /* 0x0000400506003986 */ /* 0x0005ea000c101934 */
[----:B------:R-:W-:Y:S05]  /*2930*/  @!P1 BRA `(.L_x_48) ;  /* 0x0000000000049947 */ /* 0x000fea0003800000 */
[----:B------:R0:W5:Y:S02]  /*2940*/  LDG.E.LTC128B R18, desc[UR52][R2.64+0x44] ;  /* 0x0000443402127981 */ /* 0x000164000c1e1920 */
.L_x_48:
[----:B------:R-:W-:Y:S05]  /*2950*/  BSYNC B1 ;  /* 0x0000000000017941 */ /* 0x000fea0003800000 */
.L_x_47:
[----:B-----5:R-:W-:Y:S01]  /*2960*/  FMUL R12, R18, R23 ;  /* 0x00000017120c7220 */ /* 0x020fe20000400000 */
[----:B------:R-:W-:Y:S01]  /*2970*/  ISETP.GT.AND P0, PT, R0, 0x8, P0 ;  /* 0x000000080000780c */ /* 0x000fe20000704270 */
[----:B------:R-:W-:Y:S02]  /*2980*/  BSSY B1, `(.L_x_49) ;  /* 0x0000005000017945 */ /* 0x000fe40003800000 */
[----:B------:R-:W-:-:S05]  /*2990*/  FFMA R33, R33, R22, R12 ;  /* 0x0000001621217223 */ /* 0x000fca000000000c */
[----:B------:R0:W-:Y:S05]  /*29a0*/  @P1 STG.E desc[UR52][R6.64+0x44], R33 ;  /* 0x0000442106001986 */ /* 0x0001ea000c101934 */
[----:B------:R-:W-:Y:S05]  /*29b0*/  @!P0 BRA `(.L_x_50) ;  /* 0x0000000000048947 */ /* 0x000fea0003800000 */
[----:B------:R0:W5:Y:S02]  /*29c0*/  LDG.E.LTC128B R18, desc[UR52][R8.64+0x40] ;  /* 0x0000403408127981 */ /* 0x000164000c1e1920 */
.L_x_50:
[----:B------:R-:W-:Y:S05]  /*29d0*/  BSYNC B1 ;  /* 0x0000000000017941 */ /* 0x000fea0003800000 */
.L_x_49:
        /* <DEDUP_REMOVED lines=8> */
.L_x_52:
[----:B------:R-:W-:Y:S05]  /*2a60*/  BSYNC B1 ;  /* 0x0000000000017941 */ /* 0x000fea0003800000 */
.L_x_51:
        /* <DEDUP_REMOVED lines=8> */
.L_x_54:
[----:B------:R-:W-:Y:S05]  /*2af0*/  BSYNC B1 ;  /* 0x0000000000017941 */ /* 0x000fea0003800000 */
.L_x_53:
[----:B--2--5:R-:W-:Y:S01]  /*2b00*/  FMUL R5, R18, R23 ;  /* 0x0000001712057220 */ /* 0x024fe20000400000 */
[----:B------:R-:W-:Y:S01]  /*2b10*/  ISETP.GT.AND P2, PT, R0, RZ, P0 ;  /* 0x000000ff0000720c */ /* 0x000fe20000744270 */
[----:B------:R-:W-:Y:S02]  /*2b20*/  BSSY B1, `(.L_x_55) ;  /* 0x0000005000017945 */ /* 0x000fe40003800000 */
[----:B------:R-:W-:-:S05]  /*2b30*/  FFMA R5, R36, R22, R5 ;  /* 0x0000001624057223 */ /* 0x000fca0000000005 */
[----:B------:R2:W-:Y:S05]  /*2b40*/  @P3 STG.E desc[UR52][R6.64+0x60], R5 ;  /* 0x0000600506003986 */ /* 0x0005ea000c101934 */
[----:B------:R-:W-:Y:S05]  /*2b50*/  @!P2 BRA `(.L_x_56) ;  /* 0x000000000004a947 */ /* 0x000fea0003800000 */
[----:B------:R0:W5:Y:S02]  /*2b60*/  LDG.E.LTC128B R18, desc[UR52][R2.64+0x64] ;  /* 0x0000643402127981 */ /* 0x000164000c1e1920 */
.L_x_56:
[----:B------:R-:W-:Y:S05]  /*2b70*/  BSYNC B1 ;  /* 0x0000000000017941 */ /* 0x000fea0003800000 */
.L_x_55:
[----:B-----5:R-:W-:Y:S01]  /*2b80*/  FMUL R12, R18, R23 ;  /* 0x00000017120c7220 */ /* 0x020fe20000400000 */
[----:B------:R-:W-:Y:S01]  /*2b90*/  ISETP.GT.AND P1, PT, R0, 0x8, P1 ;  /* 0x000000080000780c */ /* 0x000fe20000f24270 */
[----:B------:R-:W-:Y:S02]  /*2ba0*/  BSSY B1, `(.L_x_57) ;  /* 0x0000005000017945 */ /* 0x000fe40003800000 */
[----:B------:R-:W-:-:S05]  /*2bb0*/  FFMA R37, R37, R22, R12 ;  /* 0x0000001625257223 */ /* 0x000fca000000000c */
[----:B------:R0:W-:Y:S05]  /*2bc0*/  @P2 STG.E desc[UR52][R6.64+0x64], R37 ;  /* 0x0000642506002986 */ /* 0x0001ea000c101934 */
[----:B------:R-:W-:Y:S05]  /*2bd0*/  @!P1 BRA `(.L_x_58) ;  /* 0x0000000000049947 */ /* 0x000fea0003800000 */
[----:B------:R0:W5:Y:S02]  /*2be0*/  LDG.E.LTC128B R18, desc[UR52][R8.64+0x60] ;  /* 0x0000603408127981 */ /* 0x000164000c1e1920 */
.L_x_58:
[----:B------:R-:W-:Y:S05]  /*2bf0*/  BSYNC B1 ;  /* 0x0000000000017941 */ /* 0x000fea0003800000 */
.L_x_57:
        /* <DEDUP_REMOVED lines=8> */
.L_x_60:
[----:B------:R-:W-:Y:S05]  /*2c80*/  BSYNC B1 ;  /* 0x0000000000017941 */ /* 0x000fea0003800000 */
.L_x_59:
        /* <DEDUP_REMOVED lines=8> */
.L_x_62:
[----:B------:R-:W-:Y:S05]  /*2d10*/  BSYNC B1 ;  /* 0x0000000000017941 */ /* 0x000fea0003800000 */
.L_x_61:
[----:B--2--5:R-:W-:Y:S01]  /*2d20*/  FMUL R5, R18, R23 ;  /* 0x0000001712057220 */ /* 0x024fe20000400000 */
[----:B------:R-:W-:Y:S01]  /*2d30*/  ISETP.GT.AND P0, PT, R0, RZ, P1 ;  /* 0x000000ff0000720c */ /* 0x000fe20000f04270 */
[----:B------:R-:W-:Y:S02]  /*2d40*/  BSSY B1, `(.L_x_63) ;  /* 0x0000005000017945 */ /* 0x000fe40003800000 */
[----:B------:R-:W-:-:S05]  /*2d50*/  FFMA R5, R40, R22, R5 ;  /* 0x0000001628057223 */ /* 0x000fca0000000005 */
[----:B------:R2:W-:Y:S05]  /*2d60*/  @P3 STG.E desc[UR52][R6.64+0x80], R5 ;  /* 0x0000800506003986 */ /* 0x0005ea000c101934 */
[----:B------:R-:W-:Y:S05]  /*2d70*/  @!P0 BRA `(.L_x_64) ;  /* 0x0000000000048947 */ /* 0x000fea0003800000 */
[----:B------:R0:W5:Y:S02]  /*2d80*/  LDG.E.LTC128B R18, desc[UR52][R2.64+0x84] ;  /* 0x0000843402127981 */ /* 0x000164000c1e1920 */
.L_x_64:
[----:B------:R-:W-:Y:S05]  /*2d90*/  BSYNC B1 ;  /* 0x0000000000017941 */ /* 0x000fea0003800000 */
.L_x_63:
[----:B-----5:R-:W-:Y:S01]  /*2da0*/  FMUL R12, R18, R23 ;  /* 0x00000017120c7220 */ /* 0x020fe20000400000 */
[----:B------:R-:W-:Y:S01]  /*2db0*/  ISETP.GT.AND P2, PT, R0, 0x8, P2 ;  /* 0x000000080000780c */ /* 0x000fe20001744270 */
[----:B------:R-:W-:Y:S02]  /*2dc0*/  BSSY B1, `(.L_x_65) ;  /* 0x0000005000017945 */ /* 0x000fe40003800000 */
[----:B------:R-:W-:-:S05]  /*2dd0*/  FFMA R41, R41, R22, R12 ;  /* 0x0000001629297223 */ /* 0x000fca000000000c */
[----:B------:R0:W-:Y:S05]  /*2de0*/  @P0 STG.E desc[UR52][R6.64+0x84], R41 ;  /* 0x0000842906000986 */ /* 0x0001ea000c101934 */
[----:B------:R-:W-:Y:S05]  /*2df0*/  @!P2 BRA `(.L_x_66) ;  /* 0x000000000004a947 */ /* 0x000fea0003800000 */
[----:B------:R0:W5:Y:S02]  /*2e00*/  LDG.E.LTC128B R18, desc[UR52][R8.64+0x80] ;  /* 0x0000803408127981 */ /* 0x000164000c1e1920 */
.L_x_66:
[----:B------:R-:W-:Y:S05]  /*2e10*/  BSYNC B1 ;  /* 0x0000000000017941 */ /* 0x000fea0003800000 */
.L_x_65:
        /* <DEDUP_REMOVED lines=8> */
.L_x_68:
[----:B------:R-:W-:Y:S05]  /*2ea0*/  BSYNC B1 ;  /* 0x0000000000017941 */ /* 0x000fea0003800000 */
.L_x_67:
        /* <DEDUP_REMOVED lines=8> */
.L_x_70:
[----:B------:R-:W-:Y:S05]  /*2f30*/  BSYNC B1 ;  /* 0x0000000000017941 */ /* 0x000fea0003800000 */
.L_x_69:
[----:B--2--5:R-:W-:Y:S01]  /*2f40*/  FMUL R5, R18, R23 ;  /* 0x0000001712057220 */ /* 0x024fe20000400000 */
[----:B------:R-:W-:Y:S01]  /*2f50*/  ISETP.GT.AND P1, PT, R0, RZ, P2 ;  /* 0x000000ff0000720c */ /* 0x000fe20001724270 */
[----:B------:R-:W-:Y:S02]  /*2f60*/  BSSY B1, `(.L_x_71) ;  /* 0x0000005000017945 */ /* 0x000fe40003800000 */
[----:B------:R-:W-:-:S05]  /*2f70*/  FFMA R5, R44, R22, R5 ;  /* 0x000000162c057223 */ /* 0x000fca0000000005 */
[----:B------:R2:W-:Y:S05]  /*2f80*/  @P3 STG.E desc[UR52][R6.64+0xa0], R5 ;  /* 0x0000a00506003986 */ /* 0x0005ea000c101934 */
[----:B------:R-:W-:Y:S05]  /*2f90*/  @!P1 BRA `(.L_x_72) ;  /* 0x0000000000049947 */ /* 0x000fea0003800000 */
[----:B------:R0:W5:Y:S02]  /*2fa0*/  LDG.E.LTC128B R18, desc[UR52][R2.64+0xa4] ;  /* 0x0000a43402127981 */ /* 0x000164000c1e1920 */
.L_x_72:
[----:B------:R-:W-:Y:S05]  /*2fb0*/  BSYNC B1 ;  /* 0x0000000000017941 */ /* 0x000fea0003800000 */
.L_x_71:
[----:B-----5:R-:W-:Y:S01]  /*2fc0*/  FMUL R12, R18, R23 ;  /* 0x00000017120c7220 */ /* 0x020fe20000400000 */
[----:B------:R-:W-:Y:S01]  /*2fd0*/  ISETP.GT.AND P0, PT, R0, 0x8, P0 ;  /* 0x000000080000780c */ /* 0x000fe20000704270 */
[----:B------:R-:W-:Y:S02]  /*2fe0*/  BSSY B1, `(.L_x_73) ;  /* 0x0000005000017945 */ /* 0x000fe40003800000 */
[----:B------:R-:W-:-:S05]  /*2ff0*/  FFMA R45, R45, R22, R12 ;  /* 0x000000162d2d7223 */ /* 0x000fca000000000c */
[----:B------:R0:W-:Y:S05]  /*3000*/  @P1 STG.E desc[UR52][R6.64+0xa4], R45 ;  /* 0x0000a42d06001986 */ /* 0x0001ea000c101934 */
[----:B------:R-:W-:Y:S05]  /*3010*/  @!P0 BRA `(.L_x_74) ;  /* 0x0000000000048947 */ /* 0x000fea0003800000 */
[----:B------:R0:W5:Y:S02]  /*3020*/  LDG.E.LTC128B R18, desc[UR52][R8.64+0xa0] ;  /* 0x0000a03408127981 */ /* 0x000164000c1e1920 */
.L_x_74:
[----:B------:R-:W-:Y:S05]  /*3030*/  BSYNC B1 ;  /* 0x0000000000017941 */ /* 0x000fea0003800000 */
.L_x_73:
        /* <DEDUP_REMOVED lines=8> */
.L_x_76:
[----:B------:R-:W-:Y:S05]  /*30c0*/  BSYNC B1 ;  /* 0x0000000000017941 */ /* 0x000fea0003800000 */
.L_x_75:
        /* <DEDUP_REMOVED lines=8> */
.L_x_78:
[----:B------:R-:W-:Y:S05]  /*3150*/  BSYNC B1 ;  /* 0x0000000000017941 */ /* 0x000fea0003800000 */
.L_x_77:
[----:B--2--5:R-:W-:Y:S01]  /*3160*/  FMUL R5, R18, R23 ;  /* 0x0000001712057220 */ /* 0x024fe20000400000 */
[----:B------:R-:W-:Y:S01]  /*3170*/  ISETP.GT.AND P2, PT, R0, RZ, P0 ;  /* 0x000000ff0000720c */ /* 0x000fe20000744270 */
[----:B------:R-:W-:Y:S02]  /*3180*/  BSSY B1, `(.L_x_79) ;  /* 0x0000005000017945 */ /* 0x000fe40003800000 */
[----:B------:R-:W-:-:S05]  /*3190*/  FFMA R5, R48, R22, R5 ;  /* 0x0000001630057223 */ /* 0x000fca0000000005 */
[----:B------:R2:W-:Y:S05]  /*31a0*/  @P3 STG.E desc[UR52][R6.64+0xc0], R5 ;  /* 0x0000c00506003986 */ /* 0x0005ea000c101934 */
[----:B------:R-:W-:Y:S05]  /*31b0*/  @!P2 BRA `(.L_x_80) ;  /* 0x000000000004a947 */ /* 0x000fea0003800000 */
[----:B------:R0:W5:Y:S02]  /*31c0*/  LDG.E.LTC128B R18, desc[UR52][R2.64+0xc4] ;  /* 0x0000c43402127981 */ /* 0x000164000c1e1920 */
.L_x_80:
[----:B------:R-:W-:Y:S05]  /*31d0*/  BSYNC B1 ;  /* 0x0000000000017941 */ /* 0x000fea0003800000 */
.L_x_79:
[----:B-----5:R-:W-:Y:S01]  /*31e0*/  FMUL R12, R18, R23 ;  /* 0x00000017120c7220 */ /* 0x020fe20000400000 */
[----:B------:R-:W-:Y:S01]  /*31f0*/  ISETP.GT.AND P1, PT, R0, 0x8, P1 ;  /* 0x000000080000780c */ /* 0x000fe20000f24270 */
[----:B------:R-:W-:Y:S02]  /*3200*/  BSSY B1, `(.L_x_81) ;  /* 0x0000005000017945 */ /* 0x000fe40003800000 */
[----:B------:R-:W-:-:S05]  /*3210*/  FFMA R49, R49, R22, R12 ;  /* 0x0000001631317223 */ /* 0x000fca000000000c */
[----:B------:R0:W-:Y:S05]  /*3220*/  @P2 STG.E desc[UR52][R6.64+0xc4], R49 ;  /* 0x0000c43106002986 */ /* 0x0001ea000c101934 */
[----:B------:R-:W-:Y:S05]  /*3230*/  @!P1 BRA `(.L_x_82) ;  /* 0x0000000000049947 */ /* 0x000fea0003800000 */
[----:B------:R0:W5:Y:S02]  /*3240*/  LDG.E.LTC128B R18, desc[UR52][R8.64+0xc0] ;  /* 0x0000c03408127981 */ /* 0x000164000c1e1920 */
.L_x_82:
[----:B------:R-:W-:Y:S05]  /*3250*/  BSYNC B1 ;  /* 0x0000000000017941 */ /* 0x000fea0003800000 */
.L_x_81:
        /* <DEDUP_REMOVED lines=8> */
.L_x_84:
[----:B------:R-:W-:Y:S05]  /*32e0*/  BSYNC B1 ;  /* 0x0000000000017941 */ /* 0x000fea0003800000 */
.L_x_83:
[----:B-----5:R-:W-:Y:S01]  /*32f0*/  FMUL R12, R18, R23 ;  /* 0x00000017120c7220 */ /* 0x020fe20000400000 */
[----:B------:R-:W-:Y:S01]  /*3300*/  ISETP.GT.AND P1, PT, R4, 0x39, PT ;  /* 0x000000390400780c */ /* 0x000fe20003f24270 */
[----:B------:R-:W-:Y:S01]  /*3310*/  @P0 IMAD.MOV.U32 R4, RZ, RZ, R10 ;  /* 0x000000ffff040224 */ /* 0x000fe200078e000a */
[----:B------:R-:W-:Y:S01]  /*3320*/  ISETP.GT.AND P3, PT, R0, RZ, P2 ;  /* 0x000000ff0000720c */ /* 0x000fe20001764270 */
[----:B------:R-:W-:Y:S01]  /*3330*/  FFMA R51, R51, R22, R12 ;  /* 0x0000001633337223 */ /* 0x000fe2000000000c */
[----:B--2---:R-:W-:Y:S01]  /*3340*/  @P0 IMAD.MOV.U32 R5, RZ, RZ, R11 ;  /* 0x000000ffff050224 */ /* 0x004fe200078e000b */
[----:B------:R-:W-:Y:S04]  /*3350*/  BSSY B1, `(.L_x_85) ;  /* 0x0000004000017945 */ /* 0x000fe80003800000 */
[----:B------:R2:W-:Y:S06]  /*3360*/  @P0 STG.E desc[UR52][R4.64+0xc4], R51 ;  /* 0x0000c43304000986 */ /* 0x0005ec000c101934 */
[----:B------:R-:W-:Y:S05]  /*3370*/  @!P3 BRA `(.L_x_86) ;  /* 0x000000000004b947 */ /* 0x000fea0003800000 */
[----:B------:R0:W5:Y:S02]  /*3380*/  LDG.E.LTC128B R18, desc[UR52][R2.64+0xe0] ;  /* 0x0000e03402127981 */ /* 0x000164000c1e1920 */
.L_x_86:
[----:B------:R-:W-:Y:S05]  /*3390*/  BSYNC B1 ;  /* 0x0000000000017941 */ /* 0x000fea0003800000 */
.L_x_85:
[----:B--2--5:R-:W-:Y:S01]  /*33a0*/  FMUL R5, R18, R23 ;  /* 0x0000001712057220 */ /* 0x024fe20000400000 */
[----:B------:R-:W-:Y:S01]  /*33b0*/  @P3 IMAD.MOV.U32 R4, RZ, RZ, R6 ;  /* 0x000000ffff043224 */ /* 0x000fe200078e0006 */
[----:B------:R-:W-:Y:S01]  /*33c0*/  ISETP.GT.AND P0, PT, R0, RZ, P1 ;  /* 0x000000ff0000720c */ /* 0x000fe20000f04270 */
[----:B------:R-:W-:Y:S01]  /*33d0*/  BSSY B1, `(.L_x_87) ;  /* 0x0000006000017945 */ /* 0x000fe20003800000 */
[----:B------:R-:W-:Y:S01]  /*33e0*/  FFMA R13, R52, R22, R5 ;  /* 0x00000016340d7223 */ /* 0x000fe20000000005 */
[----:B------:R-:W-:-:S05]  /*33f0*/  @P3 IMAD.MOV.U32 R5, RZ, RZ, R7 ;  /* 0x000000ffff053224 */ /* 0x000fca00078e0007 */
[----:B------:R2:W-:Y:S05]  /*3400*/  @P3 STG.E desc[UR52][R4.64+0xe0], R13 ;  /* 0x0000e00d04003986 */ /* 0x0005ea000c101934 */
[----:B------:R-:W-:Y:S05]  /*3410*/  @!P0 BRA `(.L_x_88) ;  /* 0x0000000000048947 */ /* 0x000fea0003800000 */
[----:B------:R0:W5:Y:S02]  /*3420*/  LDG.E.LTC128B R18, desc[UR52][R2.64+0xe4] ;  /* 0x0000e43402127981 */ /* 0x000164000c1e1920 */
.L_x_88:
[----:B------:R-:W-:Y:S05]  /*3430*/  BSYNC B1 ;  /* 0x0000000000017941 */ /* 0x000fea0003800000 */
.L_x_87:
[----:B01--45:R-:W-:Y:S01]  /*3440*/  FMUL R2, R18, R23 ;  /* 0x0000001712027220 */ /* 0x033fe20000400000 */
[----:B------:R-:W-:Y:S01]  /*3450*/  ISETP.GT.AND P2, PT, R0, 0x8, P2 ;  /* 0x000000080000780c */ /* 0x000fe20001744270 */
[----:B------:R-:W-:Y:S02]  /*3460*/  BSSY B1, `(.L_x_89) ;  /* 0x0000005000017945 */ /* 0x000fe40003800000 */
[----:B------:R-:W-:-:S05]  /*3470*/  FFMA R53, R53, R22, R2 ;  /* 0x0000001635357223 */ /* 0x000fca0000000002 */
[----:B------:R0:W-:Y:S05]  /*3480*/  @P0 STG.E desc[UR52][R6.64+0xe4], R53 ;  /* 0x0000e43506000986 */ /* 0x0001ea000c101934 */
[----:B------:R-:W-:Y:S05]  /*3490*/  @!P2 BRA `(.L_x_90) ;  /* 0x000000000004a947 */ /* 0x000fea0003800000 */
[----:B------:R1:W5:Y:S02]  /*34a0*/  LDG.E.LTC128B R18, desc[UR52][R8.64+0xe0] ;  /* 0x0000e03408127981 */ /* 0x000364000c1e1920 */
.L_x_90:
[----:B------:R-:W-:Y:S05]  /*34b0*/  BSYNC B1 ;  /* 0x0000000000017941 */ /* 0x000fea0003800000 */
.L_x_89:
[----:B-----5:R-:W-:Y:S01]  /*34c0*/  FMUL R3, R18, R23 ;  /* 0x0000001712037220 */ /* 0x020fe20000400000 */
[----:B------:R-:W-:Y:S01]  /*34d0*/  @P2 IMAD.MOV.U32 R2, RZ, RZ, R10 ;  /* 0x000000ffff022224 */ /* 0x000fe200078e000a */
[----:B------:R-:W-:Y:S01]  /*34e0*/  ISETP.GT.AND P1, PT, R0, 0x8, P1 ;  /* 0x000000080000780c */ /* 0x000fe20000f24270 */
[----:B------:R-:W-:Y:S01]  /*34f0*/  BSSY B1, `(.L_x_91) ;  /* 0x0000006000017945 */ /* 0x000fe20003800000 */
[----:B--2---:R-:W-:Y:S01]  /*3500*/  FFMA R5, R54, R22, R3 ;  /* 0x0000001636057223 */ /* 0x004fe20000000003 */
[----:B------:R-:W-:-:S05]  /*3510*/  @P2 IMAD.MOV.U32 R3, RZ, RZ, R11 ;  /* 0x000000ffff032224 */ /* 0x000fca00078e000b */
[----:B------:R2:W-:Y:S05]  /*3520*/  @P2 STG.E desc[UR52][R2.64+0xe0], R5 ;  /* 0x0000e00502002986 */ /* 0x0005ea000c101934 */
[----:B------:R-:W-:Y:S05]  /*3530*/  @!P1 BRA `(.L_x_92) ;  /* 0x0000000000049947 */ /* 0x000fea0003800000 */
[----:B------:R4:W5:Y:S02]  /*3540*/  LDG.E.LTC128B R18, desc[UR52][R8.64+0xe4] ;  /* 0x0000e43408127981 */ /* 0x000964000c1e1920 */
.L_x_92:
[----:B------:R-:W-:Y:S05]  /*3550*/  BSYNC B1 ;  /* 0x0000000000017941 */ /* 0x000fea0003800000 */
.L_x_91:
[----:B-----5:R-:W-:-:S04]  /*3560*/  FMUL R18, R18, R23 ;  /* 0x0000001712127220 */ /* 0x020fc80000400000 */
[----:B------:R-:W-:Y:S01]  /*3570*/  FFMA R55, R55, R22, R18 ;  /* 0x0000001637377223 */ /* 0x000fe20000000012 */
[----:B------:R-:W-:Y:S06]  /*3580*/  @!P1 BRA `(.L_x_93) ;  /* 0x0000000800009947 */ /* 0x000fec0003800000 */
[----:B------:R0:W-:Y:S01]  /*3590*/  STG.E desc[UR52][R10.64+0xe4], R55 ;  /* 0x0000e4370a007986 */ /* 0x0001e2000c101934 */
[----:B------:R-:W-:Y:S05]  /*35a0*/  BRA `(.L_x_93) ;  /* 0x0000000400f87947 */ /* 0x000fea0003800000 */
.L_x_32:
[----:B------:R-:W-:Y:S01]  /*35b0*/  ULDC.64 UR4, c[0x0][0x5c0] ;  /* 0x0001700000047ab9 */ /* 0x000fe20000000a00 */
[----:B------:R-:W-:Y:S01]  /*35c0*/  ISETP.GT.AND P2, PT, R4, 0x1, PT ;  /* 0x000000010400780c */ /* 0x000fe20003f44270 */
[-C--:B------:R-:W-:Y:S01]  /*35d0*/  FMUL R25, R25, R22.reuse ;  /* 0x0000001619197220 */ /* 0x080fe20000400000 */
[----:B------:R-:W-:Y:S01]  /*35e0*/  LEA R2, P0, R68, UR4, 0x2 ;  /* 0x0000000444027c11 */ /* 0x000fe2000f8010ff */
[-C--:B------:R-:W-:Y:S01]  /*35f0*/  FMUL R9, R26, R22.reuse ;  /* 0x000000161a097220 */ /* 0x080fe20000400000 */
[----:B------:R-:W-:Y:S01]  /*3600*/  ISETP.GT.AND P4, PT, R0, RZ, P2 ;  /* 0x000000ff0000720c */ /* 0x000fe20001784270 */
[-C--:B------:R-:W-:Y:S01]  /*3610*/  FMUL R27, R27, R22.reuse ;  /* 0x000000161b1b7220 */ /* 0x080fe20000400000 */
[----:B------:R-:W-:Y:S01]  /*3620*/  LEA.HI.X R3, R68, UR5, R5, 0x2, P0 ;  /* 0x0000000544037c11 */ /* 0x000fe200080f1405 */
[-C--:B------:R-:W-:Y:S01]  /*3630*/  FMUL R5, R24, R22.reuse ;  /* 0x0000001618057220 */ /* 0x080fe20000400000 */
[----:B------:R-:W-:Y:S01]  /*3640*/  ISETP.GT.AND P1, PT, R0, 0x8, P1 ;  /* 0x000000080000780c */ /* 0x000fe20000f24270 */
[-C--:B------:R-:W-:Y:S01]  /*3650*/  FMUL R29, R29, R22.reuse ;  /* 0x000000161d1d7220 */ /* 0x080fe20000400000 */
[----:B------:R-:W-:Y:S01]  /*3660*/  SHF.L.U64.HI R73, R72, 0x5, R73 ;  /* 0x0000000548497819 */ /* 0x000fe20000010249 */
[-C--:B------:R-:W-:Y:S01]  /*3670*/  FMUL R11, R30, R22.reuse ;  /* 0x000000161e0b7220 */ /* 0x080fe20000400000 */
[----:B------:R0:W-:Y:S01]  /*3680*/  @P3 STG.E desc[UR52][R2.64], R5 ;  /* 0x0000000502003986 */ /* 0x0001e2000c101934 */
[----:B------:R-:W-:Y:S01]  /*3690*/  ISETP.GT.AND P3, PT, R4, 0x8, PT ;  /* 0x000000080400780c */ /* 0x000fe20003f64270 */
[----:B------:R-:W-:Y:S01]  /*36a0*/  FMUL R31, R31, R22 ;  /* 0x000000161f1f7220 */ /* 0x000fe20000400000 */
[----:B------:R-:W-:Y:S01]  /*36b0*/  LEA R6, P6, R72, R2, 0x5 ;  /* 0x0000000248067211 */ /* 0x000fe200078c28ff */
[-C--:B------:R-:W-:Y:S01]  /*36c0*/  FMUL R33, R33, R22.reuse ;  /* 0x0000001621217220 */ /* 0x080fe20000400000 */
[C---:B------:R-:W-:Y:S01]  /*36d0*/  ISETP.GT.AND P2, PT, R0.reuse, 0x8, P2 ;  /* 0x000000080000780c */ /* 0x040fe20001744270 */
[----:B------:R-:W-:Y:S01]  /*36e0*/  @P4 STG.E desc[UR52][R2.64+0x4], R25 ;  /* 0x0000041902004986 */ /* 0x000fe2000c101934 */
[----:B------:R-:W-:Y:S01]  /*36f0*/  ISETP.GT.AND P5, PT, R0, RZ, P3 ;  /* 0x000000ff0000720c */ /* 0x000fe20001fa4270 */
[----:B------:R-:W-:Y:S01]  /*3700*/  IMAD.X R7, R73, 0x1, R3, P6 ;  /* 0x0000000149077824 */ /* 0x000fe200030e0603 */
[----:B------:R-:W-:Y:S01]  /*3710*/  ISETP.GT.AND P0, PT, R4, 0x9, PT ;  /* 0x000000090400780c */ /* 0x000fe20003f04270 */
[-C--:B------:R-:W-:Y:S01]  /*3720*/  FMUL R35, R35, R22.reuse ;  /* 0x0000001623237220 */ /* 0x080fe20000400000 */
[----:B------:R-:W-:Y:S01]  /*3730*/  ISETP.GT.AND P3, PT, R0, 0x8, P3 ;  /* 0x000000080000780c */ /* 0x000fe20001f64270 */
[-C--:B0-----:R-:W-:Y:S01]  /*3740*/  FMUL R5, R28, R22.reuse ;  /* 0x000000161c057220 */ /* 0x081fe20000400000 */
[----:B------:R-:W-:Y:S01]  /*3750*/  ISETP.GT.AND P4, PT, R0, RZ, P0 ;  /* 0x000000ff0000720c */ /* 0x000fe20000784270 */
[----:B------:R0:W-:Y:S01]  /*3760*/  @P1 STG.E desc[UR52][R6.64], R9 ;  /* 0x0000000906001986 */ /* 0x0001e2000c101934 */
[----:B------:R-:W-:Y:S01]  /*3770*/  ISETP.GT.AND P1, PT, R4, 0x10, PT ;  /* 0x000000100400780c */ /* 0x000fe20003f24270 */
[-C--:B------:R-:W-:Y:S01]  /*3780*/  FMUL R37, R37, R22.reuse ;  /* 0x0000001625257220 */ /* 0x080fe20000400000 */
[----:B------:R-:W-:Y:S01]  /*3790*/  ISETP.GT.AND P0, PT, R0, 0x8, P0 ;  /* 0x000000080000780c */ /* 0x000fe20000704270 */
[----:B------:R-:W-:Y:S01]  /*37a0*/  @P2 STG.E desc[UR52][R6.64+0x4], R27 ;  /* 0x0000041b06002986 */ /* 0x000fe2000c101934 */
[----:B------:R-:W-:Y:S01]  /*37b0*/  ISETP.GT.AND P2, PT, R4, 0x11, PT ;  /* 0x000000110400780c */ /* 0x000fe20003f44270 */
[-C--:B------:R-:W-:Y:S01]  /*37c0*/  FMUL R39, R39, R22.reuse ;  /* 0x0000001627277220 */ /* 0x080fe20000400000 */
[-C--:B------:R-:W-:Y:S01]  /*37d0*/  FMUL R41, R41, R22.reuse ;  /* 0x0000001629297220 */ /* 0x080fe20000400000 */
[----:B------:R1:W-:Y:S01]  /*37e0*/  @P5 STG.E desc[UR52][R2.64+0x20], R5 ;  /* 0x0000200502005986 */ /* 0x0003e2000c101934 */
[C---:B------:R-:W-:Y:S01]  /*37f0*/  ISETP.GT.AND P5, PT, R0.reuse, RZ, P1 ;  /* 0x000000ff0000720c */ /* 0x040fe20000fa4270 */
[-C--:B------:R-:W-:Y:S01]  /*3800*/  FMUL R43, R43, R22.reuse ;  /* 0x000000162b2b7220 */ /* 0x080fe20000400000 */
[----:B------:R-:W-:Y:S01]  /*3810*/  ISETP.GT.AND P1, PT, R0, 0x8, P1 ;  /* 0x000000080000780c */ /* 0x000fe20000f24270 */
[----:B------:R-:W-:Y:S01]  /*3820*/  @P4 STG.E desc[UR52][R2.64+0x24], R29 ;  /* 0x0000241d02004986 */ /* 0x000fe2000c101934 */
[-C--:B0-----:R-:W-:Y:S01]  /*3830*/  FMUL R9, R32, R22.reuse ;  /* 0x0000001620097220 */ /* 0x081fe20000400000 */
[-C--:B------:R-:W-:Y:S01]  /*3840*/  FMUL R45, R45, R22.reuse ;  /* 0x000000162d2d7220 */ /* 0x080fe20000400000 */
[-C--:B------:R-:W-:Y:S01]  /*3850*/  FMUL R47, R47, R22.reuse ;  /* 0x000000162f2f7220 */ /* 0x080fe20000400000 */
[----:B------:R0:W-:Y:S01]  /*3860*/  @P3 STG.E desc[UR52][R6.64+0x20], R11 ;  /* 0x0000200b06003986 */ /* 0x0001e2000c101934 */
[C---:B------:R-:W-:Y:S01]  /*3870*/  ISETP.GT.AND P3, PT, R0.reuse, RZ, P2 ;  /* 0x000000ff0000720c */ /* 0x040fe20001764270 */
[-C--:B------:R-:W-:Y:S01]  /*3880*/  FMUL R49, R49, R22.reuse ;  /* 0x0000001631317220 */ /* 0x080fe20000400000 */
[----:B------:R-:W-:Y:S01]  /*3890*/  ISETP.GT.AND P2, PT, R0, 0x8, P2 ;  /* 0x000000080000780c */ /* 0x000fe20001744270 */
[----:B------:R-:W-:Y:S01]  /*38a0*/  @P0 STG.E desc[UR52][R6.64+0x24], R31 ;  /* 0x0000241f06000986 */ /* 0x000fe2000c101934 */
[----:B------:R-:W-:Y:S01]  /*38b0*/  ISETP.GT.AND P0, PT, R4, 0x19, PT ;  /* 0x000000190400780c */ /* 0x000fe20003f04270 */
[-C--:B-1----:R-:W-:Y:S01]  /*38c0*/  FMUL R5, R34, R22.reuse ;  /* 0x0000001622057220 */ /* 0x082fe20000400000 */
[-C--:B------:R-:W-:Y:S01]  /*38d0*/  FMUL R51, R51, R22.reuse ;  /* 0x0000001633337220 */ /* 0x080fe20000400000 */
[----:B------:R1:W-:Y:S01]  /*38e0*/  @P5 STG.E desc[UR52][R2.64+0x40], R9 ;  /* 0x0000400902005986 */ /* 0x0003e2000c101934 */
[----:B------:R-:W-:Y:S01]  /*38f0*/  ISETP.GT.AND P5, PT, R4, 0x18, PT ;  /* 0x000000180400780c */ /* 0x000fe20003fa4270 */
[-C--:B------:R-:W-:Y:S01]  /*3900*/  FMUL R53, R53, R22.reuse ;  /* 0x0000001635357220 */ /* 0x080fe20000400000 */
[-C--:B------:R-:W-:Y:S01]  /*3910*/  FMUL R13, R54, R22.reuse ;  /* 0x00000016360d7220 */ /* 0x080fe20000400000 */
[-C--:B0-----:R-:W-:Y:S01]  /*3920*/  FMUL R11, R38, R22.reuse ;  /* 0x00000016260b7220 */ /* 0x081fe20000400000 */
[C---:B------:R-:W-:Y:S01]  /*3930*/  ISETP.GT.AND P4, PT, R0.reuse, RZ, P5 ;  /* 0x000000ff0000720c */ /* 0x040fe20002f84270 */
[----:B------:R-:W-:Y:S01]  /*3940*/  @P3 STG.E desc[UR52][R2.64+0x44], R33 ;  /* 0x0000442102003986 */ /* 0x000fe2000c101934 */
[C---:B------:R-:W-:Y:S01]  /*3950*/  ISETP.GT.AND P3, PT, R0.reuse, RZ, P0 ;  /* 0x000000ff0000720c */ /* 0x040fe20000764270 */
[-C--:B------:R-:W-:Y:S01]  /*3960*/  FMUL R55, R55, R22.reuse ;  /* 0x0000001637377220 */ /* 0x080fe20000400000 */
[----:B------:R-:W-:Y:S01]  /*3970*/  ISETP.GT.AND P5, PT, R0, 0x8, P5 ;  /* 0x000000080000780c */ /* 0x000fe20002fa4270 */
[----:B------:R0:W-:Y:S01]  /*3980*/  @P1 STG.E desc[UR52][R6.64+0x40], R5 ;  /* 0x0000400506001986 */ /* 0x0001e2000c101934 */
[----:B------:R-:W-:Y:S01]  /*3990*/  ISETP.GT.AND P1, PT, R4, 0x20, PT ;  /* 0x000000200400780c */ /* 0x000fe20003f24270 */
[----:B-1----:R-:W-:Y:S01]  /*39a0*/  FMUL R9, R36, R22 ;  /* 0x0000001624097220 */ /* 0x002fe20000400000 */
[C---:B------:R-:W-:Y:S01]  /*39b0*/  ISETP.GT.AND P0, PT, R0.reuse, 0x8, P0 ;  /* 0x000000080000780c */ /* 0x040fe20000704270 */
[----:B------:R-:W-:Y:S01]  /*39c0*/  @P2 STG.E desc[UR52][R6.64+0x44], R35 ;  /* 0x0000442306002986 */ /* 0x000fe2000c101934 */
[----:B------:R-:W-:-:S03]  /*39d0*/  ISETP.GT.AND P2, PT, R0, RZ, P1 ;  /* 0x000000ff0000720c */ /* 0x000fc60000f44270 */
[----:B------:R1:W-:Y:S01]  /*39e0*/  @P4 STG.E desc[UR52][R2.64+0x60], R9 ;  /* 0x0000600902004986 */ /* 0x0003e2000c101934 */
[----:B------:R-:W-:-:S03]  /*39f0*/  ISETP.GT.AND P4, PT, R4, 0x21, PT ;  /* 0x000000210400780c */ /* 0x000fc60003f84270 */
[----:B------:R-:W-:Y:S01]  /*3a00*/  @P3 STG.E desc[UR52][R2.64+0x64], R37 ;  /* 0x0000642502003986 */ /* 0x000fe2000c101934 */
[----:B------:R-:W-:Y:S01]  /*3a10*/  ISETP.GT.AND P3, PT, R0, RZ, P4 ;  /* 0x000000ff0000720c */ /* 0x000fe20002764270 */
[----:B0-----:R-:W-:Y:S02]  /*3a20*/  FMUL R5, R40, R22 ;  /* 0x0000001628057220 */ /* 0x001fe40000400000 */
[----:B------:R0:W-:Y:S01]  /*3a30*/  @P5 STG.E desc[UR52][R6.64+0x60], R11 ;  /* 0x0000600b06005986 */ /* 0x0001e2000c101934 */
[----:B------:R-:W-:-:S03]  /*3a40*/  ISETP.GT.AND P5, PT, R0, 0x8, P4 ;  /* 0x000000080000780c */ /* 0x000fc600027a4270 */
[----:B------:R-:W-:Y:S01]  /*3a50*/  @P0 STG.E desc[UR52][R6.64+0x64], R39 ;  /* 0x0000642706000986 */ /* 0x000fe2000c101934 */
[----:B------:R-:W-:Y:S01]  /*3a60*/  ISETP.GT.AND P0, PT, R0, 0x8, P1 ;  /* 0x000000080000780c */ /* 0x000fe20000f04270 */
[-C--:B-1----:R-:W-:Y:S01]  /*3a70*/  FMUL R9, R42, R22.reuse ;  /* 0x000000162a097220 */ /* 0x082fe20000400000 */
[C---:B------:R-:W-:Y:S01]  /*3a80*/  ISETP.GT.AND P1, PT, R4.reuse, 0x28, PT ;  /* 0x000000280400780c */ /* 0x040fe20003f24270 */
[----:B------:R1:W-:Y:S01]  /*3a90*/  @P2 STG.E desc[UR52][R2.64+0x80], R5 ;  /* 0x0000800502002986 */ /* 0x0003e2000c101934 */
[----:B------:R-:W-:Y:S02]  /*3aa0*/  ISETP.GT.AND P2, PT, R4, 0x29, PT ;  /* 0x000000290400780c */ /* 0x000fe40003f44270 */
[C---:B------:R-:W-:Y:S01]  /*3ab0*/  ISETP.GT.AND P4, PT, R0.reuse, RZ, P1 ;  /* 0x000000ff0000720c */ /* 0x040fe20000f84270 */
[----:B------:R-:W-:Y:S01]  /*3ac0*/  @P3 STG.E desc[UR52][R2.64+0x84], R41 ;  /* 0x0000842902003986 */ /* 0x000fe2000c101934 */
[----:B------:R-:W-:Y:S01]  /*3ad0*/  ISETP.GT.AND P3, PT, R0, RZ, P2 ;  /* 0x000000ff0000720c */ /* 0x000fe20001764270 */
[----:B0-----:R-:W-:Y:S01]  /*3ae0*/  FMUL R11, R48, R22 ;  /* 0x00000016300b7220 */ /* 0x001fe20000400000 */
[----:B------:R-:W-:-:S02]  /*3af0*/  ISETP.GT.AND P1, PT, R0, 0x8, P1 ;  /* 0x000000080000780c */ /* 0x000fc40000f24270 */
[----:B------:R-:W-:Y:S01]  /*3b00*/  ISETP.GT.AND P2, PT, R0, 0x8, P2 ;  /* 0x000000080000780c */ /* 0x000fe20001744270 */
[----:B------:R0:W-:Y:S01]  /*3b10*/  @P0 STG.E desc[UR52][R6.64+0x80], R9 ;  /* 0x0000800906000986 */ /* 0x0001e2000c101934 */
[----:B------:R-:W-:Y:S01]  /*3b20*/  ISETP.GT.AND P0, PT, R4, 0x30, PT ;  /* 0x000000300400780c */ /* 0x000fe20003f04270 */
[----:B-1----:R-:W-:Y:S02]  /*3b30*/  FMUL R5, R44, R22 ;  /* 0x000000162c057220 */ /* 0x002fe40000400000 */
[----:B------:R-:W-:Y:S01]  /*3b40*/  @P5 STG.E desc[UR52][R6.64+0x84], R43 ;  /* 0x0000842b06005986 */ /* 0x000fe2000c101934 */
[----:B------:R-:W-:Y:S02]  /*3b50*/  ISETP.GT.AND P5, PT, R4, 0x38, PT ;  /* 0x000000380400780c */ /* 0x000fe40003fa4270 */
[----:B------:R-:W-:Y:S01]  /*3b60*/  ISETP.GT.AND P6, PT, R0, RZ, P0 ;  /* 0x000000ff0000720c */ /* 0x000fe200007c4270 */
[----:B------:R1:W-:Y:S01]  /*3b70*/  @P4 STG.E desc[UR52][R2.64+0xa0], R5 ;  /* 0x0000a00502004986 */ /* 0x0003e2000c101934 */
[----:B------:R-:W-:-:S02]  /*3b80*/  ISETP.GT.AND P4, PT, R4, 0x39, PT ;  /* 0x000000390400780c */ /* 0x000fc40003f84270 */
[----:B------:R-:W-:Y:S01]  /*3b90*/  ISETP.GT.AND P0, PT, R0, 0x8, P0 ;  /* 0x000000080000780c */ /* 0x000fe20000704270 */
[----:B------:R-:W-:Y:S01]  /*3ba0*/  @P3 STG.E desc[UR52][R2.64+0xa4], R45 ;  /* 0x0000a42d02003986 */ /* 0x000fe2000c101934 */
[----:B------:R-:W-:Y:S01]  /*3bb0*/  ISETP.GT.AND P3, PT, R4, 0x31, PT ;  /* 0x000000310400780c */ /* 0x000fe20003f64270 */
[----:B0-----:R-:W-:Y:S01]  /*3bc0*/  FMUL R9, R46, R22 ;  /* 0x000000162e097220 */ /* 0x001fe20000400000 */
[----:B------:R-:W-:Y:S02]  /*3bd0*/  @P1 IMAD.MOV.U32 R4, RZ, RZ, R6 ;  /* 0x000000ffff041224 */ /* 0x000fe400078e0006 */
[----:B-1----:R-:W-:-:S05]  /*3be0*/  @P1 IMAD.MOV.U32 R5, RZ, RZ, R7 ;  /* 0x000000ffff051224 */ /* 0x002fca00078e0007 */
[----:B------:R0:W-:Y:S01]  /*3bf0*/  @P1 STG.E desc[UR52][R4.64+0xa0], R9 ;  /* 0x0000a00904001986 */ /* 0x0001e2000c101934 */
[C---:B------:R-:W-:Y:S02]  /*3c00*/  ISETP.GT.AND P1, PT, R0.reuse, RZ, P3 ;  /* 0x000000ff0000720c */ /* 0x040fe40001f24270 */
[----:B------:R-:W-:Y:S01]  /*3c10*/  ISETP.GT.AND P3, PT, R0, 0x8, P3 ;  /* 0x000000080000780c */ /* 0x000fe20001f64270 */
[----:B0-----:R-:W-:Y:S02]  /*3c20*/  @P2 IMAD.MOV.U32 R4, RZ, RZ, R6 ;  /* 0x000000ffff042224 */ /* 0x001fe400078e0006 */
[----:B------:R-:W-:Y:S01]  /*3c30*/  FMUL R9, R50, R22 ;  /* 0x0000001632097220 */ /* 0x000fe20000400000 */
[----:B------:R-:W-:-:S05]  /*3c40*/  @P2 IMAD.MOV.U32 R5, RZ, RZ, R7 ;  /* 0x000000ffff052224 */ /* 0x000fca00078e0007 */
[----:B------:R0:W-:Y:S01]  /*3c50*/  @P2 STG.E desc[UR52][R4.64+0xa4], R47 ;  /* 0x0000a42f04002986 */ /* 0x0001e2000c101934 */
[C---:B------:R-:W-:Y:S02]  /*3c60*/  ISETP.GT.AND P2, PT, R0.reuse, RZ, P5 ;  /* 0x000000ff0000720c */ /* 0x040fe40002f44270 */
[C---:B------:R-:W-:Y:S01]  /*3c70*/  ISETP.GT.AND P5, PT, R0.reuse, 0x8, P5 ;  /* 0x000000080000780c */ /* 0x040fe20002fa4270 */
[----:B------:R1:W-:Y:S01]  /*3c80*/  @P6 STG.E desc[UR52][R2.64+0xc0], R11 ;  /* 0x0000c00b02006986 */ /* 0x0003e2000c101934 */
[C---:B------:R-:W-:Y:S02]  /*3c90*/  ISETP.GT.AND P6, PT, R0.reuse, RZ, P4 ;  /* 0x000000ff0000720c */ /* 0x040fe400027c4270 */
[----:B------:R-:W-:Y:S01]  /*3ca0*/  ISETP.GT.AND P4, PT, R0, 0x8, P4 ;  /* 0x000000080000780c */ /* 0x000fe20002784270 */
[----:B------:R-:W-:Y:S01]  /*3cb0*/  @P1 STG.E desc[UR52][R2.64+0xc4], R49 ;  /* 0x0000c43102001986 */ /* 0x000fe2000c101934 */
[----:B0-----:R-:W-:Y:S02]  /*3cc0*/  @P0 IMAD.MOV.U32 R4, RZ, RZ, R6 ;  /* 0x000000ffff040224 */ /* 0x001fe400078e0006 */
[----:B------:R-:W-:-:S02]  /*3cd0*/  @P0 IMAD.MOV.U32 R5, RZ, RZ, R7 ;  /* 0x000000ffff050224 */ /* 0x000fc400078e0007 */
[----:B-1----:R-:W-:-:S03]  /*3ce0*/  FMUL R11, R52, R22 ;  /* 0x00000016340b7220 */ /* 0x002fc60000400000 */
[----:B------:R0:W-:Y:S02]  /*3cf0*/  @P0 STG.E desc[UR52][R4.64+0xc0], R9 ;  /* 0x0000c00904000986 */ /* 0x0001e4000c101934 */
[----:B0-----:R-:W-:Y:S02]  /*3d00*/  @P3 IMAD.MOV.U32 R4, RZ, RZ, R6 ;  /* 0x000000ffff043224 */ /* 0x001fe400078e0006 */
[----:B------:R-:W-:-:S05]  /*3d10*/  @P3 IMAD.MOV.U32 R5, RZ, RZ, R7 ;  /* 0x000000ffff053224 */ /* 0x000fca00078e0007 */
[----:B------:R-:W-:Y:S04]  /*3d20*/  @P3 STG.E desc[UR52][R4.64+0xc4], R51 ;  /* 0x0000c43304003986 */ /* 0x000fe8000c101934 */
[----:B------:R-:W-:Y:S04]  /*3d30*/  @P2 STG.E desc[UR52][R2.64+0xe0], R11 ;  /* 0x0000e00b02002986 */ /* 0x000fe8000c101934 */
[----:B------:R0:W-:Y:S02]  /*3d40*/  @P6 STG.E desc[UR52][R2.64+0xe4], R53 ;  /* 0x0000e43502006986 */ /* 0x0001e4000c101934 */
[----:B0-----:R-:W-:-:S02]  /*3d50*/  @P5 IMAD.MOV.U32 R2, RZ, RZ, R6 ;  /* 0x000000ffff025224 */ /* 0x001fc400078e0006 */
[----:B------:R-:W-:-:S05]  /*3d60*/  @P5 IMAD.MOV.U32 R3, RZ, RZ, R7 ;  /* 0x000000ffff035224 */ /* 0x000fca00078e0007 */
[----:B------:R0:W-:Y:S04]  /*3d70*/  @P5 STG.E desc[UR52][R2.64+0xe0], R13 ;  /* 0x0000e00d02005986 */ /* 0x0001e8000c101934 */
[----:B------:R0:W-:Y:S02]  /*3d80*/  @P4 STG.E desc[UR52][R6.64+0xe4], R55 ;  /* 0x0000e43706004986 */ /* 0x0001e4000c101934 */
.L_x_93:
[----:B------:R-:W-:Y:S05]  /*3d90*/  BSYNC B0 ;  /* 0x0000000000007941 */ /* 0x000fea0003800000 */
.L_x_31:
[----:B0-2---:R-:W-:Y:S01]  /*3da0*/  IMAD.U32 R2, RZ, RZ, UR50 ;  /* 0x00000032ff027e24 */ /* 0x005fe2000f8e00ff */
[----:B------:R-:W-:Y:S01]  /*3db0*/  ULDC.64 UR4, c[0x0][0x650] ;  /* 0x0001940000047ab9 */ /* 0x000fe20000000a00 */
[----:B------:R-:W-:Y:S01]  /*3dc0*/  IMAD.U32 R0, RZ, RZ, UR37 ;  /* 0x00000025ff007e24 */ /* 0x000fe2000f8e00ff */
[----:B------:R0:W-:Y:S01]  /*3dd0*/  SYNCS.ARRIVE.TRANS64.A1T0 RZ, [R62+UR44], RZ ;  /* 0x000000ff3eff79a7 */ /* 0x0001e2000810002c */
[----:B------:R-:W-:Y:S01]  /*3de0*/  IMAD.U32 R3, RZ, RZ, UR51 ;  /* 0x00000033ff037e24 */ /* 0x000fe2000f8e00ff */
[C---:B------:R-:W-:Y:S01]  /*3df0*/  LEA R16, P0, R2.reuse, R16, 0x1 ;  /* 0x0000001002107211 */ /* 0x040fe200078008ff */
[----:B------:R-:W-:Y:S02]  /*3e00*/  IMAD.MOV.U32 R18, RZ, RZ, -0x1 ;  /* 0xffffffffff127424 */ /* 0x000fe400078e00ff */
[----:B------:R-:W-:Y:S01]  /*3e10*/  IMAD.MOV.U32 R19, RZ, RZ, -0x1 ;  /* 0xffffffffff137424 */ /* 0x000fe200078e00ff */
[----:B------:R-:W-:Y:S01]  /*3e20*/  LEA.HI.X R17, R2, R17, R0, 0x1, P0 ;  /* 0x0000001102117211 */ /* 0x000fe200000f0c00 */
[----:B------:R-:W-:Y:S01]  /*3e30*/  IMAD.MOV.U32 R2, RZ, RZ, -0x1 ;  /* 0xffffffffff027424 */ /* 0x000fe200078e00ff */
[----:B------:R-:W-:-:S02]  /*3e40*/  ISETP.GE.U32.AND P0, PT, R16, UR4, PT ;  /* 0x0000000410007c0c */ /* 0x000fc4000bf06070 */
[----:B------:R-:W-:Y:S02]  /*3e50*/  PRMT R0, RZ, 0x7610, R0 ;  /* 0x00007610ff007816 */ /* 0x000fe40000000000 */
[----:B------:R-:W-:-:S13]  /*3e60*/  ISETP.GE.U32.AND.EX P0, PT, R17, UR5, PT, P0 ;  /* 0x0000000511007c0c */ /* 0x000fda000bf06100 */
[----:B0-----:R-:W-:Y:S05]  /*3e70*/  @P0 BRA `(.L_x_94) ;  /* 0x00000004008c0947 */ /* 0x001fea0003800000 */
[----:B------:R-:W0:Y:S01]  /*3e80*/  S2UR UR6, SR_CTAID.X ;  /* 0x00000000000679c3 */ /* 0x000e220000002500 */
[----:B------:R-:W-:Y:S01]  /*3e90*/  ULDC.64 UR4, c[0x0][0x628] ;  /* 0x00018a0000047ab9 */ /* 0x000fe20000000a00 */
[----:B------:R-:W-:Y:S01]  /*3ea0*/  ULDC UR7, c[0x0][0x150] ;  /* 0x0000540000077ab9 */ /* 0x000fe20000000800 */
[----:B------:R-:W-:Y:S01]  /*3eb0*/  ISETP.NE.U32.AND P0, PT, RZ, UR4, PT ;  /* 0x00000004ff007c0c */ /* 0x000fe2000bf05070 */
[----:B------:R-:W-:Y:S01]  /*3ec0*/  ULDC UR15, c[0x0][0x630] ;  /* 0x00018c00000f7ab9 */ /* 0x000fe20000000800 */
[C---:B------:R-:W-:Y:S01]  /*3ed0*/  R2UR UR16, R16.reuse ;  /* 0x00000000101072ca */ /* 0x040fe200000e0000 */
[----:B------:R-:W-:Y:S01]  /*3ee0*/  ULDC UR18, c[0x0][0x154] ;  /* 0x0000550000127ab9 */ /* 0x000fe20000000800 */
[----:B------:R-:W-:Y:S01]  /*3ef0*/  ISETP.NE.AND.EX P0, PT, RZ, UR5, PT, P0 ;  /* 0x00000005ff007c0c */ /* 0x000fe2000bf05300 */
[----:B------:R-:W2:Y:S01]  /*3f00*/  S2UR UR21, SR_CTAID.Y ;  /* 0x00000000001579c3 */ /* 0x000ea20000002600 */
[----:B------:R-:W-:Y:S02]  /*3f10*/  R2UR UR17, R17 ;  /* 0x00000000111172ca */ /* 0x000fe400000e0000 */
[----:B------:R-:W-:-:S02]  /*3f20*/  R2UR UR12, R16 ;  /* 0x00000000100c72ca */ /* 0x000fc400000e0000 */
[----:B------:R-:W-:Y:S02]  /*3f30*/  R2UR UR13, R17 ;  /* 0x00000000110d72ca */ /* 0x000fe400000e0000 */
[----:B0-----:R-:W-:-:S05]  /*3f40*/  I2FP.F32.U32 R0, UR6 ;  /* 0x0000000600007c45 */ /* 0x001fca0008201000 */
[----:B------:R-:W-:-:S04]  /*3f50*/  FMUL R0, R0, UR7 ;  /* 0x0000000700007c20 */ /* 0x000fc80008400000 */
[----:B------:R0:W0:Y:S01]  /*3f60*/  F2I.U32.TRUNC.NTZ R2, R0 ;  /* 0x0000000000027305 */ /* 0x000022000020f000 */
[----:B--2---:R-:W-:Y:S05]  /*3f70*/  @!P0 BRA `(.L_x_95) ;  /* 0x0000000000308947 */ /* 0x004fea0003800000 */
        /* <DEDUP_REMOVED lines=12> */
.L_x_95:
[----:B------:R-:W-:Y:S01]  /*4040*/  USHF.R.U64 UR8, UR12, UR15, UR13 ;  /* 0x0000000f0c087299 */ /* 0x000fe2000800120d */
[----:B0-----:R-:W-:Y:S01]  /*4050*/  I2FP.F32.U32 R0, UR21 ;  /* 0x0000001500007c45 */ /* 0x001fe20008201000 */
[----:B------:R-:W-:Y:S02]  /*4060*/  USHF.R.U32.HI UR4, URZ, UR15, UR13 ;  /* 0x0000000f3f047299 */ /* 0x000fe4000801160d */
[----:B------:R-:W-:Y:S02]  /*4070*/  UIADD3 UR7, UP0, URZ, -UR8, URZ ;  /* 0x800000083f077290 */ /* 0x000fe4000ff1e03f */
[----:B------:R-:W-:Y:S01]  /*4080*/  FMUL R0, R0, UR18 ;  /* 0x0000001200007c20 */ /* 0x000fe20008400000 */
[----:B------:R-:W-:Y:S01]  /*4090*/  ULDC.64 UR12, c[0x0][0x620] ;  /* 0x00018800000c7ab9 */ /* 0x000fe20000000a00 */
[----:B------:R-:W-:Y:S01]  /*40a0*/  UIADD3.X UR4, URZ, ~UR4, URZ, UP0, !UPT ;  /* 0x800000043f047290 */ /* 0x000fe200087fe43f */
[----:B------:R-:W-:Y:S01]  /*40b0*/  UMOV UR10, UR16 ;  /* 0x00000010000a7c82 */ /* 0x000fe20008000000 */
[----:B------:R-:W-:-:S02]  /*40c0*/  UMOV UR11, UR17 ;  /* 0x00000011000b7c82 */ /* 0x000fc40008000000 */
[----:B------:R-:W0:Y:S01]  /*40d0*/  F2I.U32.TRUNC.NTZ R0, R0 ;  /* 0x0000000000007305 */ /* 0x000e22000020f000 */
[----:B------:R-:W-:Y:S01]  /*40e0*/  UIMAD UR4, UR4, UR12, URZ ;  /* 0x0000000c040472a4 */ /* 0x000fe2000f8e023f */
[----:B------:R-:W-:Y:S01]  /*40f0*/  R2UR UR17, R2 ;  /* 0x00000000021172ca */ /* 0x000fe200000e0000 */
        /* <DEDUP_REMOVED lines=9> */
[----:B------:R-:W-:Y:S01]  /*4190*/  USHF.R.U64 UR15, UR10, UR12, UR7 ;  /* 0x0000000c0a0f7299 */ /* 0x000fe20008001207 */
[----:B0-----:R-:W-:Y:S01]  /*41a0*/  R2UR UR13, R0 ;  /* 0x00000000000d72ca */ /* 0x001fe200000e0000 */
[----:B------:R-:W-:Y:S01]  /*41b0*/  USHF.R.U32.HI UR7, URZ, UR12, UR7 ;  /* 0x0000000c3f077299 */ /* 0x000fe20008011607 */
[----:B------:R-:W-:Y:S01]  /*41c0*/  ISETP.NE.AND.EX P0, PT, RZ, UR5, PT, P0 ;  /* 0x00000005ff007c0c */ /* 0x000fe2000bf05300 */
[----:B------:R-:W-:Y:S01]  /*41d0*/  ULDC UR22, c[0x0][0x608] ;  /* 0x0001820000167ab9 */ /* 0x000fe20000000800 */
[----:B------:R-:W-:-:S02]  /*41e0*/  UIADD3 UR10, -UR17, URZ, URZ ;  /* 0x0000003f110a7290 */ /* 0x000fc4000fffe13f */
[----:B------:R-:W-:Y:S02]  /*41f0*/  USHF.R.U64 UR18, UR15, UR22, UR7 ;  /* 0x000000160f127299 */ /* 0x000fe40008001207 */
[----:B------:R-:W-:Y:S01]  /*4200*/  USHF.R.U32.HI UR7, URZ, UR22, UR7 ;  /* 0x000000163f077299 */ /* 0x000fe20008011607 */
[----:B------:R-:W-:Y:S01]  /*4210*/  UMOV UR16, 0x1 ;  /* 0x0000000100107882 */ /* 0x000fe20000000000 */
[----:B------:R-:W-:Y:S02]  /*4220*/  ULDC UR20, c[0x0][0x144] ;  /* 0x0000510000147ab9 */ /* 0x000fe40000000800 */
[----:B------:R-:W-:Y:S01]  /*4230*/  USHF.R.U64 UR17, UR18, UR23, UR7 ;  /* 0x0000001712117299 */ /* 0x000fe20008001207 */
[----:B------:R-:W-:Y:S01]  /*4240*/  ULDC UR9, c[0x0][0x600] ;  /* 0x0001800000097ab9 */ /* 0x000fe20000000800 */
[----:B------:R-:W-:Y:S02]  /*4250*/  UIADD3 UR22, -UR13, URZ, URZ ;  /* 0x0000003f0d167290 */ /* 0x000fe4000fffe13f */
[----:B------:R-:W-:-:S02]  /*4260*/  USHF.L.U32 UR16, UR16, UR23, URZ ;  /* 0x0000001710107299 */ /* 0x000fc4000800063f */
[----:B------:R-:W-:Y:S02]  /*4270*/  USHF.R.U32.HI UR13, URZ, UR23, UR7 ;  /* 0x000000173f0d7299 */ /* 0x000fe40008011607 */
[----:B------:R-:W-:Y:S02]  /*4280*/  UIADD3 UR14, UR9, -0x1, URZ ;  /* 0xffffffff090e7890 */ /* 0x000fe4000fffe03f */
[----:B------:R-:W-:Y:S02]  /*4290*/  ULOP3.LUT UR19, URZ, UR19, URZ, 0x33, !UPT ;  /* 0x000000133f137292 */ /* 0x000fe4000f8e333f */
        /* <DEDUP_REMOVED lines=16> */
.L_x_96:
[----:B------:R-:W-:Y:S01]  /*43a0*/  UISETP.NE.AND UP0, UPT, UR38, URZ, UPT ;  /* 0x0000003f2600728c */ /* 0x000fe2000bf05270 */
[----:B------:R-:W-:Y:S01]  /*43b0*/  IMAD.MOV.U32 R0, RZ, RZ, 0x1 ;  /* 0x00000001ff007424 */ /* 0x000fe200078e00ff */
[----:B------:R-:W-:Y:S01]  /*43c0*/  USHF.R.U64 UR4, UR12, UR24, UR13 ;  /* 0x000000180c047299 */ /* 0x000fe2000800120d */
[----:B------:R-:W-:Y:S01]  /*43d0*/  IMAD.U32 R19, RZ, RZ, UR8 ;  /* 0x00000008ff137e24 */ /* 0x000fe2000f8e00ff */
[----:B------:R-:W-:Y:S02]  /*43e0*/  ULOP3.LUT UR19, UR18, UR19, URZ, 0xc0, !UPT ;  /* 0x0000001312137292 */ /* 0x000fe4000f8ec03f */
[----:B------:R-:W-:Y:S02]  /*43f0*/  UIADD3 UR5, -UR4, URZ, URZ ;  /* 0x0000003f04057290 */ /* 0x000fe4000fffe13f */
[----:B------:R-:W-:Y:S02]  /*4400*/  ULOP3.LUT UR14, UR15, UR14, URZ, 0xc0, !UPT ;  /* 0x0000000e0f0e7292 */ /* 0x000fe4000f8ec03f */
[----:B------:R-:W-:-:S02]  /*4410*/  UIMAD UR4, UR16, UR4, UR19 ;  /* 0x00000004100472a4 */ /* 0x000fc4000f8e0213 */
        /* <DEDUP_REMOVED lines=9> */
.L_x_94:
[----:B------:R-:W-:Y:S02]  /*44b0*/  LOP3.LUT P0, RZ, R0, 0xff, RZ, 0xc0, !PT ;  /* 0x000000ff00ff7812 */ /* 0x000fe4000780c0ff */
[----:B------:R-:W-:-:S11]  /*44c0*/  LOP3.LUT R70, R70, 0x1, RZ, 0x3c, !PT ;  /* 0x0000000146467812 */ /* 0x000fd600078e3cff */
[----:B------:R-:W-:Y:S05]  /*44d0*/  @P0 BRA `(.L_x_97) ;  /* 0xffffffd000280947 */ /* 0x000fea000383ffff */
[----:B------:R-:W-:Y:S05]  /*44e0*/  EXIT ;  /* 0x000000000000794d */ /* 0x000fea0003800000 */
.L_x_12:
[----:B------:R-:W-:-:S08]  /*44f0*/  ISETP.NE.AND P0, PT, RZ, UR8, PT ;  /* 0x00000008ff007c0c */ /* 0x000fd0000bf05270 */
[----:B-----5:R-:W0:-:S00]  /*4500*/  USETMAXREG.DEALLOC.CTAPOOL 0x28 ;  /* 0x00000028000079c8 */ /* 0x020e0000080e0500 */
[----:B------:R-:W-:Y:S05]  /*4510*/  @P0 EXIT ;  /* 0x000000000000094d */ /* 0x000fea0003800000 */
[----:B0-----:R-:W-:Y:S01]  /*4520*/  LOP3.LUT P0, RZ, R5, 0xff, RZ, 0xc0, !PT ;  /* 0x000000ff05ff7812 */ /* 0x001fe2000780c0ff */
[----:B------:R-:W-:Y:S02]  /*4530*/  IMAD.MOV.U32 R8, RZ, RZ, 0x1 ;  /* 0x00000001ff087424 */ /* 0x000fe400078e00ff */
[----:B------:R-:W-:-:S10]  /*4540*/  IMAD.MOV.U32 R0, RZ, RZ, RZ ;  /* 0x000000ffff007224 */ /* 0x000fd400078e00ff */
[----:B------:R-:W-:Y:S05]  /*4550*/  @!P0 BRA `(.L_x_98) ;  /* 0x0000000c00088947 */ /* 0x000fea0003800000 */
[----:B------:R-:W-:Y:S01]  /*4560*/  LOP3.LUT P0, RZ, R4, 0x1f, RZ, 0xc0, !PT ;  /* 0x0000001f04ff7812 */ /* 0x000fe2000780c0ff */
[----:B------:R-:W-:Y:S01]  /*4570*/  ULDC UR5, c[0x0][0x658] ;  /* 0x0001960000057ab9 */ /* 0x000fe20000000800 */
[----:B------:R-:W-:Y:S01]  /*4580*/  UMOV UR6, 0xffffffff ;  /* 0xffffffff00067882 */ /* 0x000fe20000000000 */
[----:B------:R-:W-:Y:S01]  /*4590*/  BSSY B0, `(.L_x_98) ;  /* 0x00000be000007945 */ /* 0x000fe20003800000 */
[----:B------:R-:W-:Y:S01]  /*45a0*/  USHF.L.U32 UR6, UR6, UR5, URZ ;  /* 0x0000000506067299 */ /* 0x000fe2000800063f */
[C---:B------:R-:W-:Y:S01]  /*45b0*/  ISETP.NE.AND P3, PT, R3.reuse, RZ, PT ;  /* 0x000000ff0300720c */ /* 0x040fe20003f65270 */
[----:B------:R-:W-:Y:S01]  /*45c0*/  IMAD.MOV.U32 R9, RZ, RZ, 0x1 ;  /* 0x00000001ff097424 */ /* 0x000fe200078e00ff */
[----:B------:R-:W-:Y:S01]  /*45d0*/  ISETP.NE.OR P0, PT, R3, RZ, !P0 ;  /* 0x000000ff0300720c */ /* 0x000fe20004705670 */
[----:B------:R-:W-:Y:S01]  /*45e0*/  IMAD.MOV.U32 R8, RZ, RZ, 0x1 ;  /* 0x00000001ff087424 */ /* 0x000fe200078e00ff */
[----:B------:R-:W-:Y:S01]  /*45f0*/  ULDC UR4, c[0x0][0x600] ;  /* 0x0001800000047ab9 */ /* 0x000fe20000000800 */
[----:B------:R-:W-:Y:S01]  /*4600*/  IMAD.MOV.U32 R0, RZ, RZ, RZ ;  /* 0x000000ffff007224 */ /* 0x000fe200078e00ff */
[----:B------:R-:W-:Y:S01]  /*4610*/  UMOV UR7, 0x1 ;  /* 0x0000000100077882 */ /* 0x000fe20000000000 */
[----:B------:R-:W-:-:S02]  /*4620*/  UIADD3 UR21, UR39, 0x1, URZ ;  /* 0x0000000127157890 */ /* 0x000fc4000fffe03f */
[----:B------:R-:W-:Y:S02]  /*4630*/  ULOP3.LUT UR20, UR36, 0x2, URZ, 0xfc, !UPT ;  /* 0x0000000224147892 */ /* 0x000fe4000f8efc3f */
[----:B------:R-:W-:Y:S02]  /*4640*/  UIADD3 UR4, UR4, -0x1, URZ ;  /* 0xffffffff04047890 */ /* 0x000fe4000fffe03f */
[----:B------:R-:W-:Y:S02]  /*4650*/  USHF.L.U32 UR5, UR7, UR5, URZ ;  /* 0x0000000507057299 */ /* 0x000fe4000800063f */
[----:B------:R-:W-:Y:S01]  /*4660*/  ULOP3.LUT UR6, URZ, UR6, URZ, 0x33, !UPT ;  /* 0x000000063f067292 */ /* 0x000fe2000f8e333f */
[----:B------:R-:W-:-:S11]  /*4670*/  ULDC.64 UR18, c[0x0][0x198] ;  /* 0x0000660000127ab9 */ /* 0x000fd60000000a00 */
.L_x_110:
[----:B------:R-:W-:-:S03]  /*4680*/  UMOV UR7, 0xffffffff ;  /* 0xffffffff00077882 */ /* 0x000fc60000000000 */
[----:B------:R-:W-:Y:S05]  /*4690*/  BRA.DIV UR7, `(.L_x_99) ;  /* 0x0000000e07887947 */ /* 0x000fea000b800000 */
[----:B------:R-:W-:-:S13]  /*46a0*/  ELECT P6, URZ, PT ;  /* 0x00000000003f782f */ /* 0x000fda00038c0000 */
.L_x_121:
[----:B------:R-:W0:Y:S01]  /*46b0*/  LDC R3, c[0x0][0x28c] ;  /* 0x0000a300ff037b82 */ /* 0x000e220000000800 */
[----:B------:R-:W-:Y:S01]  /*46c0*/  BSSY B1, `(.L_x_100) ;  /* 0x0000035000017945 */ /* 0x000fe20003800000 */
[----:B0-----:R-:W-:-:S13]  /*46d0*/  ISETP.LT.OR P6, PT, R3, 0x1, !P6 ;  /* 0x000000010300780c */ /* 0x001fda00077c1670 */
[----:B------:R-:W-:Y:S05]  /*46e0*/  @P6 BRA `(.L_x_101) ;  /* 0x0000000000c86947 */ /* 0x000fea0003800000 */
[----:B------:R-:W-:Y:S02]  /*46f0*/  IMAD.SHL.U32 R6, R2, 0x40, RZ ;  /* 0x0000004002067824 */ /* 0x000fe400078e00ff */
[----:B------:R-:W-:Y:S02]  /*4700*/  IMAD.SHL.U32 R18, R18, 0x40, RZ ;  /* 0x0000004012127824 */ /* 0x000fe400078e00ff */
[----:B------:R-:W-:Y:S02]  /*4710*/  IMAD.MOV.U32 R11, RZ, RZ, RZ ;  /* 0x000000ffff0b7224 */ /* 0x000fe400078e00ff */
[----:B------:R-:W-:Y:S02]  /*4720*/  IMAD.U32 R12, RZ, RZ, UR21 ;  /* 0x00000015ff0c7e24 */ /* 0x000fe4000f8e00ff */
[----:B------:R-:W-:Y:S02]  /*4730*/  IMAD.MOV.U32 R2, RZ, RZ, R8 ;  /* 0x000000ffff027224 */ /* 0x000fe400078e0008 */
[----:B------:R-:W-:-:S07]  /*4740*/  IMAD.MOV.U32 R3, RZ, RZ, R0 ;  /* 0x000000ffff037224 */ /* 0x000fce00078e0000 */
.L_x_105:
[----:B------:R-:W0:Y:S01]  /*4750*/  S2R R5, SR_CgaCtaId ;  /* 0x0000000000057919 */ /* 0x000e220000008800 */
[----:B-1----:R-:W-:-:S04]  /*4760*/  MOV R4, 0x400 ;  /* 0x0000040000047802 */ /* 0x002fc80000000f00 */
[----:B0-----:R-:W-:Y:S02]  /*4770*/  LEA R10, R5, R4, 0x18 ;  /* 0x00000004050a7211 */ /* 0x001fe400078ec0ff */
[----:B------:R-:W-:Y:S01]  /*4780*/  SHF.L.U32 R4, R2, 0x1f, RZ ;  /* 0x0000001f02047819 */ /* 0x000fe200000006ff */
[----:B------:R-:W0:Y:S02]  /*4790*/  @!P3 LDC R5, c[0x0][0x500] ;  /* 0x00014000ff05bb82 */ /* 0x000e240000000800 */
[----:B------:R-:W-:-:S04]  /*47a0*/  IMAD R7, R3, 0x8, R10 ;  /* 0x0000000803077824 */ /* 0x000fc800078e020a */
[----:B------:R-:W1:Y:S02]  /*47b0*/  SYNCS.PHASECHK.TRANS64.TRYWAIT P1, [R7+URZ+0x10], R4 ;  /* 0x00001004070075a7 */ /* 0x000e64000802017f */
[----:B-1----:R-:W-:Y:S05]  /*47c0*/  @!P1 BRA `(.L_x_102) ;  /* 0x0000000c005c9947 */ /* 0x002fea0003800000 */
.L_x_122:
[----:B------:R-:W-:Y:S01]  /*47d0*/  UPRMT UR7, UR20, 0x9910, URZ ;  /* 0x0000991014077896 */ /* 0x000fe2000800003f */
[----:B0-----:R0:W-:Y:S03]  /*47e0*/  @!P3 SYNCS.ARRIVE.TRANS64 RZ, [R7+URZ], R5 ;  /* 0x0000000507ffb9a7 */ /* 0x0011e6000800003f */
[----:B------:R-:W-:-:S06]  /*47f0*/  UISETP.NE.AND UP0, UPT, UR7, 0x2, UPT ;  /* 0x000000020700788c */ /* 0x000fcc000bf05270 */
[----:B------:R-:W-:-:S13]  /*4800*/  PLOP3.LUT P1, PT, PT, PT, UP0, 0x80, 0x0 ;  /* 0x000000000000781c */ /* 0x000fda0003f2f008 */
[----:B0-----:R-:W-:Y:S05]  /*4810*/  @P1 BRA `(.L_x_103) ;  /* 0x0000000000041947 */ /* 0x001fea0003800000 */
[----:B------:R-:W-:Y:S01]  /*4820*/  BPT.TRAP 0x1 ;  /* 0x000000040000795c */ /* 0x000fe20000300000 */
.L_x_103:
[----:B------:R-:W-:Y:S05]  /*4830*/  @P0 BRA `(.L_x_104) ;  /* 0x0000000000040947 */ /* 0x000fea0003800000 */
[----:B------:R-:W-:Y:S01]  /*4840*/  BPT.TRAP 0x1 ;  /* 0x000000040000795c */ /* 0x000fe20000300000 */
.L_x_104:
[----:B------:R-:W-:Y:S01]  /*4850*/  IMAD R10, R3, 0x2000, R10 ;  /* 0x00002000030a7824 */ /* 0x000fe200078e020a */
[----:B------:R-:W-:Y:S01]  /*4860*/  R2UR UR9, R7 ;  /* 0x00000000070972ca */ /* 0x000fe200000e0000 */
[----:B------:R-:W-:Y:S01]  /*4870*/  VIADD R12, R12, 0xffffffff ;  /* 0xffffffff0c0c7836 */ /* 0x000fe20000000000 */
[----:B------:R-:W-:Y:S01]  /*4880*/  UIADD3 UR14, UP0, UR18, 0xf0, URZ ;  /* 0x000000f0120e7890 */ /* 0x000fe2000ff1e03f */
[----:B------:R-:W-:Y:S01]  /*4890*/  R2UR UR11, R18 ;  /* 0x00000000120b72ca */ /* 0x000fe200000e0000 */
[----:B------:R-:W-:Y:S01]  /*48a0*/  UIADD3 UR22, UP1, UR18, 0x1f0, URZ ;  /* 0x000001f012167890 */ /* 0x000fe2000ff3e03f */
[----:B------:R-:W-:Y:S01]  /*48b0*/  R2UR UR7, R10 ;  /* 0x000000000a0772ca */ /* 0x000fe200000e0000 */
[----:B------:R-:W-:Y:S01]  /*48c0*/  UIADD3.X UR15, URZ, UR19, URZ, UP0, !UPT ;  /* 0x000000133f0f7290 */ /* 0x000fe200087fe43f */
[----:B------:R-:W-:Y:S01]  /*48d0*/  R2UR UR10, R11 ;  /* 0x000000000b0a72ca */ /* 0x000fe200000e0000 */
[----:B------:R-:W-:Y:S01]  /*48e0*/  VIADD R3, R3, 0x1 ;  /* 0x0000000103037836 */ /* 0x000fe20000000000 */
[----:B------:R-:W-:Y:S01]  /*48f0*/  R2UR UR12, R19 ;  /* 0x00000000130c72ca */ /* 0x000fe200000e0000 */
[----:B------:R-:W-:Y:S01]  /*4900*/  UIADD3.X UR23, URZ, UR19, URZ, UP1, !UPT ;  /* 0x000000133f177290 */ /* 0x000fe20008ffe43f */
[----:B------:R-:W-:Y:S01]  /*4910*/  R2UR UR13, R6 ;  /* 0x00000000060d72ca */ /* 0x000fe200000e0000 */
[----:B------:R-:W-:Y:S01]  /*4920*/  UMOV UR16, 0x0 ;  /* 0x0000000000107882 */ /* 0x000fe20000000000 */
[----:B------:R-:W-:Y:S01]  /*4930*/  ISETP.GT.AND P2, PT, R12, 0x1, PT ;  /* 0x000000010c00780c */ /* 0x000fe20003f44270 */
[----:B------:R-:W-:Y:S01]  /*4940*/  UMOV UR17, 0x10000000 ;  /* 0x1000000000117882 */ /* 0x000fe20000000000 */
[----:B------:R-:W-:Y:S01]  /*4950*/  ISETP.NE.AND P1, PT, R3, 0x2, PT ;  /* 0x000000020300780c */ /* 0x000fe20003f25270 */
[----:B------:R-:W-:-:S02]  /*4960*/  VIADD R11, R11, 0x20 ;  /* 0x000000200b0b7836 */ /* 0x000fc40000000000 */
[----:B------:R-:W-:Y:S01]  /*4970*/  UIADD3 UR8, UR7, 0x100, URZ ;  /* 0x0000010007087890 */ /* 0x000fe2000fffe03f */
[----:B------:R-:W-:Y:S01]  /*4980*/  SEL R5, RZ, 0x1, P1 ;  /* 0x00000001ff057807 */ /* 0x000fe20000800000 */
[----:B------:R-:W-:Y:S01]  /*4990*/  UIADD3 UR7, UR7, 0x4100, URZ ;  /* 0x0000410007077890 */ /* 0x000fe2000fffe03f */
[----:B------:R-:W-:Y:S02]  /*49a0*/  SEL R3, R3, RZ, P1 ;  /* 0x000000ff03037207 */ /* 0x000fe40000800000 */
[----:B------:R-:W-:-:S04]  /*49b0*/  LOP3.LUT R2, R2, R5, RZ, 0x3c, !PT ;  /* 0x0000000502027212 */ /* 0x000fc800078e3cff */
[----:B------:R0:W-:Y:S02]  /*49c0*/  UTMALDG.3D [UR8], [UR14], desc[UR16] ;  /* 0x000010080e0075b4 */ /* 0x0001e40008011000 */
[----:B0-----:R-:W-:Y:S01]  /*49d0*/  UMOV UR8, UR7 ;  /* 0x0000000700087c82 */ /* 0x001fe20008000000 */
[----:B------:R-:W-:Y:S02]  /*49e0*/  UMOV UR11, UR13 ;  /* 0x0000000d000b7c82 */ /* 0x000fe40008000000 */
[----:B------:R0:W-:Y:S02]  /*49f0*/  UTMALDG.3D [UR8], [UR22], desc[UR16] ;  /* 0x00001008160075b4 */ /* 0x0001e40008011000 */
[----:B0-----:R-:W-:Y:S05]  /*4a00*/  @P2 BRA `(.L_x_105) ;  /* 0xfffffffc00502947 */ /* 0x001fea000383ffff */
.L_x_101:
[----:B------:R-:W-:Y:S05]  /*4a10*/  BSYNC B1 ;  /* 0x0000000000017941 */ /* 0x000fea0003800000 */
.L_x_100:
[----:B------:R-:W-:Y:S01]  /*4a20*/  LOP3.LUT P4, RZ, R9, 0xff, RZ, 0xc0, !PT ;  /* 0x000000ff09ff7812 */ /* 0x000fe2000788c0ff */
[----:B------:R-:W-:Y:S01]  /*4a30*/  VIADD R0, R0, UR39 ;  /* 0x0000002700007c36 */ /* 0x000fe20008000000 */
[----:B------:R-:W-:Y:S01]  /*4a40*/  ULDC.64 UR8, c[0x0][0x650] ;  /* 0x0001940000087ab9 */ /* 0x000fe20000000a00 */
[----:B------:R-:W-:Y:S01]  /*4a50*/  BSSY B1, `(.L_x_106) ;  /* 0x000006f000017945 */ /* 0x000fe20003800000 */
[----:B------:R-:W-:Y:S01]  /*4a60*/  IMAD.MOV.U32 R18, RZ, RZ, -0x1 ;  /* 0xffffffffff127424 */ /* 0x000fe200078e00ff */
[----:B------:R-:W-:Y:S01]  /*4a70*/  PRMT R9, RZ, 0x7610, R9 ;  /* 0x00007610ff097816 */ /* 0x000fe20000000009 */
[----:B------:R-:W-:Y:S01]  /*4a80*/  IMAD.MOV.U32 R19, RZ, RZ, -0x1 ;  /* 0xffffffffff137424 */ /* 0x000fe200078e00ff */
[C---:B------:R-:W-:Y:S02]  /*4a90*/  ISETP.GT.U32.AND P1, PT, R0.reuse, 0x1, PT ;  /* 0x000000010000780c */ /* 0x040fe40003f24070 */
[----:B------:R-:W-:Y:S02]  /*4aa0*/  SHF.R.U32.HI R2, RZ, 0x1, R0 ;  /* 0x00000001ff027819 */ /* 0x000fe40000011600 */
[----:B------:R-:W-:-:S02]  /*4ab0*/  LOP3.LUT R0, R0, 0x1, RZ, 0xc0, !PT ;  /* 0x0000000100007812 */ /* 0x000fc400078ec0ff */
[----:B-1----:R-:W0:Y:S01]  /*4ac0*/  @P4 S2R R4, SR_CgaCtaId ;  /* 0x0000000000044919 */ /* 0x002e220000008800 */
[----:B------:R-:W-:Y:S02]  /*4ad0*/  @P4 MOV R3, 0x400 ;  /* 0x0000040000034802 */ /* 0x000fe40000000f00 */
[----:B------:R-:W-:-:S04]  /*4ae0*/  LOP3.LUT R2, R2, 0x1, RZ, 0xc0, !PT ;  /* 0x0000000102027812 */ /* 0x000fc800078ec0ff */
[----:B------:R-:W-:Y:S02]  /*4af0*/  ISETP.NE.U32.AND P2, PT, R2, 0x1, PT ;  /* 0x000000010200780c */ /* 0x000fe40003f45070 */
[----:B0-----:R-:W-:Y:S01]  /*4b00*/  @P4 LEA R3, R4, R3, 0x18 ;  /* 0x0000000304034211 */ /* 0x001fe200078ec0ff */
[----:B------:R-:W-:-:S03]  /*4b10*/  IMAD.U32 R4, RZ, RZ, UR39 ;  /* 0x00000027ff047e24 */ /* 0x000fc6000f8e00ff */
[----:B------:R0:W-:Y:S01]  /*4b20*/  @P4 SYNCS.ARRIVE.TRANS64.A1T0 RZ, [R3+URZ+0x58], RZ ;  /* 0x000058ff03ff49a7 */ /* 0x0001e2000810003f */
[----:B------:R-:W-:Y:S02]  /*4b30*/  IADD3 R16, P4, R16, UR50, RZ ;  /* 0x0000003210107c10 */ /* 0x000fe4000ff9e0ff */
[----:B------:R-:W-:Y:S02]  /*4b40*/  ISETP.LT.U32.AND P1, PT, R4, 0x2, P1 ;  /* 0x000000020400780c */ /* 0x000fe40000f21070 */
[----:B------:R-:W-:Y:S02]  /*4b50*/  IADD3.X R17, R17, UR37, RZ, P4, !PT ;  /* 0x0000002511117c10 */ /* 0x000fe4000a7fe4ff */
[----:B------:R-:W-:Y:S02]  /*4b60*/  ISETP.GE.U32.AND P4, PT, R16, UR8, PT ;  /* 0x0000000810007c0c */ /* 0x000fe4000bf86070 */
[----:B0-----:R-:W-:Y:S02]  /*4b70*/  SEL R3, RZ, 0x1, !P1 ;  /* 0x00000001ff037807 */ /* 0x001fe40004800000 */
[----:B------:R-:W-:-:S02]  /*4b80*/  ISETP.GE.U32.AND.EX P1, PT, R17, UR9, PT, P4 ;  /* 0x0000000911007c0c */ /* 0x000fc4000bf26140 */
[----:B------:R-:W-:-:S04]  /*4b90*/  ISETP.GT.U32.AND P2, PT, R4, 0x1, !P2 ;  /* 0x000000010400780c */ /* 0x000fc80005744070 */
[----:B------:R-:W-:-:S04]  /*4ba0*/  SEL R2, RZ, 0x1, !P2 ;  /* 0x00000001ff027807 */ /* 0x000fc80005000000 */
[--C-:B------:R-:W-:Y:S01]  /*4bb0*/  LOP3.LUT R8, R2, R8, R3.reuse, 0x96, !PT ;  /* 0x0000000802087212 */ /* 0x100fe200078e9603 */
[----:B------:R-:W-:Y:S01]  /*4bc0*/  IMAD.MOV.U32 R2, RZ, RZ, -0x1 ;  /* 0xffffffffff027424 */ /* 0x000fe200078e00ff */
[----:B------:R-:W-:Y:S01]  /*4bd0*/  PRMT R3, RZ, 0x7610, R3 ;  /* 0x00007610ff037816 */ /* 0x000fe20000000003 */
[----:B------:R-:W-:Y:S06]  /*4be0*/  @P1 BRA `(.L_x_107) ;  /* 0x0000000400541947 */ /* 0x000fec0003800000 */
[----:B------:R-:W0:Y:S01]  /*4bf0*/  S2UR UR7, SR_CTAID.X ;  /* 0x00000000000779c3 */ /* 0x000e220000002500 */
[----:B------:R-:W-:Y:S01]  /*4c00*/  ULDC.64 UR8, c[0x0][0x628] ;  /* 0x00018a0000087ab9 */ /* 0x000fe20000000a00 */
[----:B------:R-:W-:Y:S01]  /*4c10*/  ULDC UR10, c[0x0][0x150] ;  /* 0x00005400000a7ab9 */ /* 0x000fe20000000800 */
[----:B------:R-:W-:Y:S01]  /*4c20*/  ISETP.NE.U32.AND P1, PT, RZ, UR8, PT ;  /* 0x00000008ff007c0c */ /* 0x000fe2000bf25070 */
[----:B------:R-:W-:Y:S01]  /*4c30*/  ULDC UR11, c[0x0][0x630] ;  /* 0x00018c00000b7ab9 */ /* 0x000fe20000000800 */
[----:B------:R-:W-:Y:S01]  /*4c40*/  ULDC UR13, c[0x0][0x154] ;  /* 0x00005500000d7ab9 */ /* 0x000fe20000000800 */
[----:B------:R-:W-:Y:S01]  /*4c50*/  IMAD.MOV.U32 R2, RZ, RZ, R16 ;  /* 0x000000ffff027224 */ /* 0x000fe200078e0010 */
[----:B------:R-:W-:Y:S01]  /*4c60*/  ISETP.NE.AND.EX P1, PT, RZ, UR9, PT, P1 ;  /* 0x00000009ff007c0c */ /* 0x000fe2000bf25310 */
[----:B------:R-:W1:Y:S01]  /*4c70*/  S2UR UR12, SR_CTAID.Y ;  /* 0x00000000000c79c3 */ /* 0x000e620000002600 */
[----:B0-----:R-:W-:-:S05]  /*4c80*/  I2FP.F32.U32 R3, UR7 ;  /* 0x0000000700037c45 */ /* 0x001fca0008201000 */
[----:B------:R-:W-:Y:S01]  /*4c90*/  FMUL R10, R3, UR10 ;  /* 0x0000000a030a7c20 */ /* 0x000fe20008400000 */
[----:B------:R-:W-:-:S05]  /*4ca0*/  IMAD.MOV.U32 R3, RZ, RZ, R17 ;  /* 0x000000ffff037224 */ /* 0x000fca00078e0011 */
[----:B------:R-:W-:Y:S05]  /*4cb0*/  @!P1 BRA `(.L_x_108) ;  /* 0x0000000000289947 */ /* 0x000fea0003800000 */
[----:B------:R-:W-:Y:S02]  /*4cc0*/  ULDC UR10, c[0x0][0x634] ;  /* 0x00018d00000a7ab9 */ /* 0x000fe40000000800 */
[----:B------:R-:W-:-:S05]  /*4cd0*/  IADD3 R7, P1, R16, UR10, RZ ;  /* 0x0000000a10077c10 */ /* 0x000fca000ff3e0ff */
[----:B------:R-:W-:-:S04]  /*4ce0*/  IMAD.X R11, RZ, RZ, R17, P1 ;  /* 0x000000ffff0b7224 */ /* 0x000fc800008e0611 */
[----:B------:R-:W-:-:S04]  /*4cf0*/  IMAD.WIDE.U32 R4, R11, UR8, RZ ;  /* 0x000000080b047c25 */ /* 0x000fc8000f8e00ff */
[----:B------:R-:W-:-:S04]  /*4d00*/  IMAD.WIDE.U32 R4, P1, R7, UR9, R4 ;  /* 0x0000000907047c25 */ /* 0x000fc8000f820004 */
[----:B------:R-:W-:-:S04]  /*4d10*/  IMAD.WIDE.U32 R6, R7, UR8, RZ ;  /* 0x0000000807067c25 */ /* 0x000fc8000f8e00ff */
[----:B------:R-:W-:Y:S01]  /*4d20*/  IMAD.X R3, RZ, RZ, RZ, P1 ;  /* 0x000000ffff037224 */ /* 0x000fe200008e06ff */
[----:B------:R-:W-:Y:S01]  /*4d30*/  IADD3 RZ, P1, R7, R4, RZ ;  /* 0x0000000407ff7210 */ /* 0x000fe20007f3e0ff */
[----:B------:R-:W-:-:S04]  /*4d40*/  IMAD.MOV.U32 R2, RZ, RZ, R5 ;  /* 0x000000ffff027224 */ /* 0x000fc800078e0005 */
[----:B------:R-:W-:-:S08]  /*4d50*/  IMAD.WIDE.U32.X R2, R11, UR9, R2, P1 ;  /* 0x000000090b027c25 */ /* 0x000fd000088e0402 */
.L_x_108:
[--C-:B------:R-:W-:Y:S01]  /*4d60*/  SHF.R.U64 R19, R2, UR11, R3.reuse ;  /* 0x0000000b02137c19 */ /* 0x100fe20008001203 */
[----:B------:R-:W0:Y:S01]  /*4d70*/  F2I.U32.TRUNC.NTZ R10, R10 ;  /* 0x0000000a000a7305 */ /* 0x000e22000020f000 */
[----:B------:R-:W-:Y:S01]  /*4d80*/  SHF.R.U32.HI R2, RZ, UR11, R3 ;  /* 0x0000000bff027c19 */ /* 0x000fe20008011603 */
[----:B------:R-:W-:Y:S01]  /*4d90*/  ULDC.64 UR8, c[0x0][0x620] ;  /* 0x0001880000087ab9 */ /* 0x000fe20000000a00 */
[----:B------:R-:W-:Y:S01]  /*4da0*/  IADD3 R5, P1, RZ, -R19, RZ ;  /* 0x80000013ff057210 */ /* 0x000fe20007f3e0ff */
[----:B------:R-:W-:Y:S01]  /*4db0*/  ULDC.64 UR14, c[0x0][0x640] ;  /* 0x00019000000e7ab9 */ /* 0x000fe20000000a00 */
[----:B-1----:R-:W-:Y:S01]  /*4dc0*/  I2FP.F32.U32 R4, UR12 ;  /* 0x0000000c00047c45 */ /* 0x002fe20008201000 */
[----:B------:R-:W1:Y:S01]  /*4dd0*/  LDC R15, c[0x0][0x610] ;  /* 0x00018400ff0f7b82 */ /* 0x000e620000000800 */
[----:B------:R-:W-:Y:S01]  /*4de0*/  ULDC UR11, c[0x0][0x658] ;  /* 0x00019600000b7ab9 */ /* 0x000fe20000000800 */
[----:B------:R-:W-:Y:S01]  /*4df0*/  IMAD.X R2, RZ, RZ, ~R2, P1 ;  /* 0x000000ffff027224 */ /* 0x000fe200008e0e02 */
[----:B------:R-:W-:Y:S01]  /*4e00*/  ISETP.NE.U32.AND P1, PT, RZ, UR14, PT ;  /* 0x0000000eff007c0c */ /* 0x000fe2000bf25070 */
[----:B------:R-:W-:Y:S01]  /*4e10*/  FMUL R6, R4, UR13 ;  /* 0x0000000d04067c20 */ /* 0x000fe20008400000 */
[----:B------:R-:W-:Y:S01]  /*4e20*/  ULDC UR13, c[0x0][0x648] ;  /* 0x00019200000d7ab9 */ /* 0x000fe20000000800 */
[----:B------:R-:W-:Y:S01]  /*4e30*/  IMAD R4, R2, UR8, RZ ;  /* 0x0000000802047c24 */ /* 0x000fe2000f8e02ff */
[----:B------:R-:W-:Y:S01]  /*4e40*/  ISETP.NE.AND.EX P1, PT, RZ, UR15, PT, P1 ;  /* 0x0000000fff007c0c */ /* 0x000fe2000bf25310 */
[C---:B------:R-:W-:Y:S01]  /*4e50*/  IMAD.WIDE.U32 R2, R5.reuse, UR8, R16 ;  /* 0x0000000805027c25 */ /* 0x040fe2000f8e0010 */
[----:B0-----:R-:W-:Y:S01]  /*4e60*/  R2UR UR8, R10 ;  /* 0x000000000a0872ca */ /* 0x001fe200000e0000 */
[----:B------:R-:W0:Y:S02]  /*4e70*/  F2I.U32.TRUNC.NTZ R6, R6 ;  /* 0x0000000600067305 */ /* 0x000e24000020f000 */
[----:B------:R-:W-:Y:S01]  /*4e80*/  IMAD R5, R5, UR9, R4 ;  /* 0x0000000905057c24 */ /* 0x000fe2000f8e0204 */
[----:B------:R-:W-:-:S03]  /*4e90*/  ULDC UR9, c[0x0][0x618] ;  /* 0x0001860000097ab9 */ /* 0x000fc60000000800 */
[----:B------:R-:W-:-:S05]  /*4ea0*/  IMAD.IADD R3, R3, 0x1, R5 ;  /* 0x0000000103037824 */ /* 0x000fca00078e0205 */
[--C-:B------:R-:W-:Y:S02]  /*4eb0*/  SHF.R.U64 R10, R2, UR9, R3.reuse ;  /* 0x00000009020a7c19 */ /* 0x100fe40008001203 */
[----:B------:R-:W-:Y:S01]  /*4ec0*/  SHF.R.U32.HI R3, RZ, UR9, R3 ;  /* 0x00000009ff037c19 */ /* 0x000fe20008011603 */
[----:B------:R-:W-:Y:S01]  /*4ed0*/  ULDC UR9, c[0x0][0x608] ;  /* 0x0001820000097ab9 */ /* 0x000fe20000000800 */
[----:B0-----:R-:W-:Y:S02]  /*4ee0*/  R2UR UR10, R6 ;  /* 0x00000000060a72ca */ /* 0x001fe400000e0000 */
[--C-:B------:R-:W-:Y:S02]  /*4ef0*/  SHF.R.U64 R12, R10, UR9, R3.reuse ;  /* 0x000000090a0c7c19 */ /* 0x100fe40008001203 */
[----:B------:R-:W-:Y:S01]  /*4f00*/  SHF.R.U32.HI R3, RZ, UR9, R3 ;  /* 0x00000009ff037c19 */ /* 0x000fe20008011603 */
[----:B------:R-:W-:-:S03]  /*4f10*/  UIADD3 UR9, -UR8, URZ, URZ ;  /* 0x0000003f08097290 */ /* 0x000fc6000fffe13f */
[--C-:B------:R-:W-:Y:S01]  /*4f20*/  SHF.R.U64 R13, R12, UR11, R3.reuse ;  /* 0x0000000b0c0d7c19 */ /* 0x100fe20008001203 */
[----:B------:R-:W-:Y:S01]  /*4f30*/  ULDC UR8, c[0x0][0x144] ;  /* 0x0000510000087ab9 */ /* 0x000fe20000000800 */
[----:B------:R-:W-:-:S03]  /*4f40*/  SHF.R.U32.HI R3, RZ, UR11, R3 ;  /* 0x0000000bff037c19 */ /* 0x000fc60008011603 */
[----:B------:R-:W-:Y:S01]  /*4f50*/  IMAD.MOV.U32 R2, RZ, RZ, R13 ;  /* 0x000000ffff027224 */ /* 0x000fe200078e000d */
[----:B------:R-:W-:Y:S06]  /*4f60*/  @!P1 BRA `(.L_x_109) ;  /* 0x0000000000289947 */ /* 0x000fec0003800000 */
        /* <DEDUP_REMOVED lines=10> */
.L_x_109:
[----:B------:R-:W-:Y:S01]  /*5010*/  UISETP.NE.AND UP0, UPT, UR38, URZ, UPT ;  /* 0x0000003f2600728c */ /* 0x000fe2000bf05270 */
[----:B------:R-:W-:Y:S01]  /*5020*/  SHF.R.U64 R3, R2, UR13, R3 ;  /* 0x0000000d02037c19 */ /* 0x000fe20008001203 */
[----:B------:R-:W-:Y:S01]  /*5030*/  UIADD3 UR10, -UR10, URZ, URZ ;  /* 0x0000003f0a0a7290 */ /* 0x000fe2000fffe13f */
[----:B------:R-:W-:Y:S01]  /*5040*/  LOP3.LUT R2, R12, UR6, RZ, 0xc0, !PT ;  /* 0x000000060c027c12 */ /* 0x000fe2000f8ec0ff */
[----:B------:R-:W-:Y:S01]  /*5050*/  UIMAD UR7, UR8, UR9, UR7 ;  /* 0x00000009080772a4 */ /* 0x000fe2000f8e0207 */
[----:B------:R-:W-:Y:S01]  /*5060*/  LOP3.LUT R5, R10, UR4, RZ, 0xc0, !PT ;  /* 0x000000040a057c12 */ /* 0x000fe2000f8ec0ff */
[----:B------:R-:W-:Y:S01]  /*5070*/  IMAD.MOV R4, RZ, RZ, -R3 ;  /* 0x000000ffff047224 */ /* 0x000fe200078e0a03 */
[----:B------:R-:W-:Y:S01]  /*5080*/  ULDC UR8, c[0x0][0x148] ;  /* 0x0000520000087ab9 */ /* 0x000fe20000000800 */
[----:B------:R-:W-:Y:S01]  /*5090*/  IMAD R18, R3, UR5, R2 ;  /* 0x0000000503127c24 */ /* 0x000fe2000f8e0202 */
[----:B------:R-:W-:Y:S01]  /*50a0*/  PLOP3.LUT P1, PT, PT, PT, UP0, 0x80, 0x0 ;  /* 0x000000000000781c */ /* 0x000fe20003f2f008 */
[----:B------:R-:W-:Y:S01]  /*50b0*/  IMAD.MOV.U32 R3, RZ, RZ, 0x1 ;  /* 0x00000001ff037424 */ /* 0x000fe200078e00ff */
[----:B------:R-:W-:-:S03]  /*50c0*/  @UP0 UIMAD UR7, UR8, UR10, UR12 ;  /* 0x0000000a080702a4 */ /* 0x000fc6000f8e020c */
[----:B------:R-:W-:Y:S02]  /*50d0*/  ULDC UR8, c[0x0][0x638] ;  /* 0x00018e0000087ab9 */ /* 0x000fe40000000800 */
[----:B------:R-:W-:Y:S02]  /*50e0*/  IMAD R2, R4, UR8, R13 ;  /* 0x0000000804027c24 */ /* 0x000fe4000f8e020d */
[----:B-1----:R-:W-:Y:S01]  /*50f0*/  IMAD R18, R18, R15, UR7 ;  /* 0x0000000712127e24 */ /* 0x002fe2000f8e020f */
[----:B------:R-:W-:Y:S02]  /*5100*/  ULDC UR7, c[0x0][0x600] ;  /* 0x0001800000077ab9 */ /* 0x000fe40000000800 */
[----:B------:R-:W-:-:S05]  /*5110*/  IMAD R5, R2, UR7, R5 ;  /* 0x0000000702057c24 */ /* 0x000fca000f8e0205 */
[----:B------:R-:W-:Y:S02]  /*5120*/  SEL R2, R5, R18, !P1 ;  /* 0x0000001205027207 */ /* 0x000fe40004800000 */
[----:B------:R-:W-:-:S07]  /*5130*/  SEL R18, R18, R5, !P1 ;  /* 0x0000000512127207 */ /* 0x000fce0004800000 */
.L_x_107:
[----:B------:R-:W-:Y:S05]  /*5140*/  BSYNC B1 ;  /* 0x0000000000017941 */ /* 0x000fea0003800000 */
.L_x_106:
[----:B------:R-:W-:-:S13]  /*5150*/  LOP3.LUT P1, RZ, R3, 0xff, RZ, 0xc0, !PT ;  /* 0x000000ff03ff7812 */ /* 0x000fda000782c0ff */
[----:B------:R-:W-:Y:S05]  /*5160*/  @P1 BRA `(.L_x_110) ;  /* 0xfffffff400441947 */ /* 0x000fea000383ffff */
[----:B------:R-:W-:Y:S05]  /*5170*/  BSYNC B0 ;  /* 0x0000000000007941 */ /* 0x000fea0003800000 */
.L_x_98:
[----:B------:R-:W-:-:S03]  /*5180*/  UMOV UR7, 0xffffffff ;  /* 0xffffffff00077882 */ /* 0x000fc60000000000 */
[----:B------:R-:W-:Y:S05]  /*5190*/  BRA.DIV UR7, `(.L_x_111) ;  /* 0x0000000207fc7947 */ /* 0x000fea000b800000 */
[----:B------:R-:W-:-:S13]  /*51a0*/  ELECT P6, URZ, PT ;  /* 0x00000000003f782f */ /* 0x000fda00038c0000 */
.L_x_125:
[----:B------:R-:W-:Y:S04]  /*51b0*/  BSSY B0, `(.L_x_112) ;  /* 0x000001a000007945 */ /* 0x000fe80003800000 */
[----:B------:R-:W-:Y:S05]  /*51c0*/  @!P6 BRA `(.L_x_113) ;  /* 0x000000000060e947 */ /* 0x000fea0003800000 */
[----:B------:R-:W-:-:S04]  /*51d0*/  ULOP3.LUT UR7, UR36, 0x2, URZ, 0xfc, !UPT ;  /* 0x0000000224077892 */ /* 0x000fc8000f8efc3f */
[----:B------:R-:W-:-:S06]  /*51e0*/  UISETP.NE.AND UP0, UPT, UR7, 0x3, UPT ;  /* 0x000000030700788c */ /* 0x000fcc000bf05270 */
[----:B------:R-:W-:-:S13]  /*51f0*/  PLOP3.LUT P0, PT, PT, PT, UP0, 0x80, 0x0 ;  /* 0x000000000000781c */ /* 0x000fda0003f0f008 */
[----:B------:R-:W-:Y:S05]  /*5200*/  @!P0 BRA `(.L_x_114) ;  /* 0x0000000000048947 */ /* 0x000fea0003800000 */
[----:B------:R-:W-:Y:S01]  /*5210*/  BPT.TRAP 0x1 ;  /* 0x000000040000795c */ /* 0x000fe20000300000 */
.L_x_114:
[----:B------:R-:W0:Y:S01]  /*5220*/  S2R R3, SR_CgaCtaId ;  /* 0x0000000000037919 */ /* 0x000e220000008800 */
[----:B------:R-:W-:-:S04]  /*5230*/  MOV R2, 0x400 ;  /* 0x0000040000027802 */ /* 0x000fc80000000f00 */
[----:B0-----:R-:W-:Y:S02]  /*5240*/  LEA R3, R3, R2, 0x18 ;  /* 0x0000000203037211 */ /* 0x001fe400078ec0ff */
[----:B------:R-:W-:-:S03]  /*5250*/  SHF.L.U32 R2, R8, 0x1f, RZ ;  /* 0x0000001f08027819 */ /* 0x000fc600000006ff */
[----:B------:R-:W-:-:S04]  /*5260*/  VIADD R3, R3, 0x10 ;  /* 0x0000001003037836 */ /* 0x000fc80000000000 */
[C---:B------:R-:W-:Y:S02]  /*5270*/  IMAD R7, R0.reuse, 0x8, R3 ;  /* 0x0000000800077824 */ /* 0x040fe400078e0203 */
[----:B------:R-:W-:Y:S02]  /*5280*/  VIADD R0, R0, 0x1 ;  /* 0x0000000100007836 */ /* 0x000fe40000000000 */
[----:B------:R-:W0:Y:S03]  /*5290*/  SYNCS.PHASECHK.TRANS64.TRYWAIT P0, [R7+URZ], R2 ;  /* 0x00000002070075a7 */ /* 0x000e26000800017f */
[----:B------:R-:W-:-:S04]  /*52a0*/  ISETP.NE.AND P1, PT, R0, 0x2, PT ;  /* 0x000000020000780c */ /* 0x000fc80003f25270 */
[----:B------:R-:W-:Y:S02]  /*52b0*/  SEL R5, RZ, 0x1, P1 ;  /* 0x00000001ff057807 */ /* 0x000fe40000800000 */
[----:B------:R-:W-:Y:S02]  /*52c0*/  SEL R0, R0, RZ, P1 ;  /* 0x000000ff00007207 */ /* 0x000fe40000800000 */
[----:B------:R-:W-:Y:S01]  /*52d0*/  LOP3.LUT R5, R8, R5, RZ, 0x3c, !PT ;  /* 0x0000000508057212 */ /* 0x000fe200078e3cff */
[----:B0-----:R-:W-:Y:S06]  /*52e0*/  @!P0 BRA `(.L_x_115) ;  /* 0x0000000000c88947 */ /* 0x001fec0003800000 */
.L_x_126:
[----:B------:R-:W-:Y:S01]  /*52f0*/  IMAD R3, R0, 0x8, R3 ;  /* 0x0000000800037824 */ /* 0x000fe200078e0203 */
[----:B------:R-:W-:-:S07]  /*5300*/  SHF.L.U32 R0, R5, 0x1f, RZ ;  /* 0x0000001f05007819 */ /* 0x000fce00000006ff */
.L_x_116:
[----:B-1----:R1:W2:Y:S02]  /*5310*/  SYNCS.PHASECHK.TRANS64.TRYWAIT P0, [R3+URZ], R0 ;  /* 0x00000000030075a7 */ /* 0x0022a4000800017f */
[----:B--2---:R-:W-:Y:S05]  /*5320*/  @!P0 NANOSLEEP.SYNCS 0x989680 ;  /* 0x009896800000895d */ /* 0x004fea0003900000 */
[----:B------:R-:W2:Y:S02]  /*5330*/  @!P0 SYNCS.PHASECHK.TRANS64 P0, [R3+URZ], R0 ;  /* 0x00000000030085a7 */ /* 0x000ea4000800007f */
[----:B--2---:R-:W-:Y:S05]  /*5340*/  @!P0 BRA `(.L_x_116) ;  /* 0xfffffffc00f08947 */ /* 0x004fea000383ffff */
.L_x_113:
[----:B------:R-:W-:Y:S05]  /*5350*/  BSYNC B0 ;  /* 0x0000000000007941 */ /* 0x000fea0003800000 */
.L_x_112:
[----:B------:R-:W-:Y:S05]  /*5360*/  EXIT ;  /* 0x000000000000794d */ /* 0x000fea0003800000 */
.L_x_14:
[----:B0-----:R0:W1:Y:S02]  /*5370*/  SYNCS.PHASECHK.TRANS64.TRYWAIT P0, [R61+URZ], R0 ;  /* 0x000000003d0075a7 */ /* 0x001064000800017f */
[----:B-1----:R-:W-:Y:S05]  /*5380*/  @!P0 NANOSLEEP.SYNCS 0x989680 ;  /* 0x009896800000895d */ /* 0x002fea0003900000 */
[----:B------:R-:W1:Y:S02]  /*5390*/  @!P0 SYNCS.PHASECHK.TRANS64 P0, [R61+URZ], R0 ;  /* 0x000000003d0085a7 */ /* 0x000e64000800007f */
[----:B-1----:R-:W-:Y:S05]  /*53a0*/  @!P0 BRA `(.L_x_14) ;  /* 0xfffffffc00f08947 */ /* 0x002fea000383ffff */
[----:B------:R-:W-:Y:S05]  /*53b0*/  BRA `(.L_x_117) ;  /* 0xffffffc000847947 */ /* 0x000fea000383ffff */
.L_x_19:
[----:B-1----:R1:W2:Y:S02]  /*53c0*/  SYNCS.PHASECHK.TRANS64.TRYWAIT P1, [R3+URZ], R0 ;  /* 0x00000000030075a7 */ /* 0x0022a4000802017f */
[----:B--2---:R-:W-:Y:S05]  /*53d0*/  @!P1 NANOSLEEP.SYNCS 0x989680 ;  /* 0x009896800000995d */ /* 0x004fea0003900000 */
[----:B------:R-:W2:Y:S02]  /*53e0*/  @!P1 SYNCS.PHASECHK.TRANS64 P1, [R3+URZ], R0 ;  /* 0x00000000030095a7 */ /* 0x000ea4000802007f */
[----:B--2---:R-:W-:Y:S05]  /*53f0*/  @!P1 BRA `(.L_x_19) ;  /* 0xfffffffc00f09947 */ /* 0x004fea000383ffff */
[----:B------:R-:W-:Y:S05]  /*5400*/  BRA `(.L_x_18) ;  /* 0xffffffc000ec7947 */ /* 0x000fea000383ffff */
.L_x_24:
[----:B-1----:R-:W-:-:S04]  /*5410*/  IMAD.U32 R4, RZ, RZ, UR4 ;  /* 0x00000004ff047e24 */ /* 0x002fc8000f8e00ff */
[----:B------:R1:W2:Y:S03]  /*5420*/  SYNCS.PHASECHK.TRANS64.TRYWAIT P1, [R4+URZ], R3 ;  /* 0x00000003040075a7 */ /* 0x0002a6000802017f */
[----:B--2---:R-:W-:Y:S05]  /*5430*/  @!P1 NANOSLEEP.SYNCS 0x989680 ;  /* 0x009896800000995d */ /* 0x004fea0003900000 */
[----:B------:R-:W2:Y:S02]  /*5440*/  @!P1 SYNCS.PHASECHK.TRANS64 P1, [R4+URZ], R3 ;  /* 0x00000003040095a7 */ /* 0x000ea4000802007f */
[----:B--2---:R-:W-:Y:S05]  /*5450*/  @!P1 BRA `(.L_x_24) ;  /* 0xfffffffc00ec9947 */ /* 0x004fea000383ffff */
[----:B------:R-:W-:Y:S05]  /*5460*/  BRA `(.L_x_23) ;  /* 0xffffffc400a47947 */ /* 0x000fea000383ffff */
.L_x_30:
[----:B--2---:R2:W3:Y:S02]  /*5470*/  SYNCS.PHASECHK.TRANS64.TRYWAIT P0, [R61+URZ+0x10], R0 ;  /* 0x000010003d0075a7 */ /* 0x0044e4000800017f */
[----:B---3--:R-:W-:Y:S05]  /*5480*/  @!P0 NANOSLEEP.SYNCS 0x989680 ;  /* 0x009896800000895d */ /* 0x008fea0003900000 */
[----:B------:R-:W3:Y:S02]  /*5490*/  @!P0 SYNCS.PHASECHK.TRANS64 P0, [R61+URZ+0x10], R0 ;  /* 0x000010003d0085a7 */ /* 0x000ee4000800007f */
[----:B---3--:R-:W-:Y:S05]  /*54a0*/  @!P0 BRA `(.L_x_30) ;  /* 0xfffffffc00f08947 */ /* 0x008fea000383ffff */
[----:B------:R-:W-:Y:S05]  /*54b0*/  BRA `(.L_x_118) ;  /* 0xffffffc800e47947 */ /* 0x000fea000383ffff */
.L_x_99:
[----:B------:R-:W-:Y:S01]  /*54c0*/  BSSY B1, `(.L_x_119) ;  /* 0x0000006000017945 */ /* 0x000fe20003800000 */
[----:B------:R-:W-:-:S07]  /*54d0*/  IMAD.MOV.U32 R15, RZ, RZ, -0x1 ;  /* 0xffffffffff0f7424 */ /* 0x000fce00078e00ff */
[----:B------:R-:W-:Y:S05]  /*54e0*/  WARPSYNC.COLLECTIVE R15, `(.L_x_120) ;  /* 0x000000000f0c7348 */ /* 0x000fea0003c00000 */
[----:B------:R-:W-:Y:S02]  /*54f0*/  ELECT P6, UR62, PT ;  /* 0x00000000003e782f */ /* 0x000fe400038c0000 */
[----:B------:R-:W-:Y:S01]  /*5500*/  MOV R14, UR62 ;  /* 0x0000003e000e7c02 */ /* 0x000fe20008000f00 */
[----:B------:R-:W-:Y:S10]  /*5510*/  ENDCOLLECTIVE ;  /* 0x000000000000791b */ /* 0x000ff40003800000 */
.L_x_120:
[----:B------:R-:W-:Y:S05]  /*5520*/  BSYNC B1 ;  /* 0x0000000000017941 */ /* 0x000fea0003800000 */
.L_x_119:
[----:B------:R-:W-:Y:S05]  /*5530*/  BRA `(.L_x_121) ;  /* 0xfffffff0005c7947 */ /* 0x000fea000383ffff */
.L_x_102:
[----:B-1----:R1:W2:Y:S02]  /*5540*/  SYNCS.PHASECHK.TRANS64.TRYWAIT P1, [R7+URZ+0x10], R4 ;  /* 0x00001004070075a7 */ /* 0x0022a4000802017f */
[----:B--2---:R-:W-:Y:S05]  /*5550*/  @!P1 NANOSLEEP.SYNCS 0x989680 ;  /* 0x009896800000995d */ /* 0x004fea0003900000 */
[----:B------:R-:W2:Y:S02]  /*5560*/  @!P1 SYNCS.PHASECHK.TRANS64 P1, [R7+URZ+0x10], R4 ;  /* 0x00001004070095a7 */ /* 0x000ea4000802007f */
[----:B--2---:R-:W-:Y:S05]  /*5570*/  @!P1 BRA `(.L_x_102) ;  /* 0xfffffffc00f09947 */ /* 0x004fea000383ffff */
[----:B------:R-:W-:Y:S05]  /*5580*/  BRA `(.L_x_122) ;  /* 0xfffffff000907947 */ /* 0x000fea000383ffff */
.L_x_111:
[----:B------:R-:W-:Y:S01]  /*5590*/  BSSY B0, `(.L_x_123) ;  /* 0x0000006000007945 */ /* 0x000fe20003800000 */
[----:B------:R-:W-:-:S07]  /*55a0*/  IMAD.MOV.U32 R15, RZ, RZ, -0x1 ;  /* 0xffffffffff0f7424 */ /* 0x000fce00078e00ff */
[----:B------:R-:W-:Y:S05]  /*55b0*/  WARPSYNC.COLLECTIVE R15, `(.L_x_124) ;  /* 0x000000000f0c7348 */ /* 0x000fea0003c00000 */
[----:B------:R-:W-:Y:S02]  /*55c0*/  ELECT P6, UR62, PT ;  /* 0x00000000003e782f */ /* 0x000fe400038c0000 */
[----:B------:R-:W-:Y:S01]  /*55d0*/  MOV R14, UR62 ;  /* 0x0000003e000e7c02 */ /* 0x000fe20008000f00 */
[----:B------:R-:W-:Y:S10]  /*55e0*/  ENDCOLLECTIVE ;  /* 0x000000000000791b */ /* 0x000ff40003800000 */
.L_x_124:
[----:B------:R-:W-:Y:S05]  /*55f0*/  BSYNC B0 ;  /* 0x0000000000007941 */ /* 0x000fea0003800000 */
.L_x_123:
[----:B------:R-:W-:Y:S05]  /*5600*/  BRA `(.L_x_125) ;  /* 0xfffffff800e87947 */ /* 0x000fea000383ffff */
.L_x_115:
[----:B0-----:R0:W1:Y:S02]  /*5610*/  SYNCS.PHASECHK.TRANS64.TRYWAIT P0, [R7+URZ], R2 ;  /* 0x00000002070075a7 */ /* 0x001064000800017f */
[----:B-1----:R-:W-:Y:S05]  /*5620*/  @!P0 NANOSLEEP.SYNCS 0x989680 ;  /* 0x009896800000895d */ /* 0x002fea0003900000 */
[----:B------:R-:W1:Y:S02]  /*5630*/  @!P0 SYNCS.PHASECHK.TRANS64 P0, [R7+URZ], R2 ;  /* 0x00000002070085a7 */ /* 0x000e64000800007f */
[----:B-1----:R-:W-:Y:S05]  /*5640*/  @!P0 BRA `(.L_x_115) ;  /* 0xfffffffc00f08947 */ /* 0x002fea000383ffff */
[----:B------:R-:W-:Y:S05]  /*5650*/  BRA `(.L_x_126) ;  /* 0xfffffffc00247947 */ /* 0x000fea000383ffff */
.L_x_127:
[----:B------:R-:W-:-:S00]  /*5660*/  BRA `(.L_x_127) ;  /* 0xfffffffc00fc7947 */ /* 0x000fc0000383ffff */
[----:B------:R-:W-:-:S00]  /*5670*/  NOP ;  /* 0x0000000000007918 */ /* 0x000fc00000000000 */
        /* <DEDUP_REMOVED lines=8> */
.L_x_128:


//--------------------- .nv.global.init           --------------------------
	.section	.nv.global.init,"aw",@progbits
.nv.global.init:
	.type		$str$22,@object
	.size		$str$22,($str$23 - $str$22)
$str$22:
        /*0000*/ 	.byte	0x6b, 0x5f, 0x74, 0x69, 0x6c, 0x65, 0x5f, 0x63, 0x6f, 0x75, 0x6e, 0x74, 0x20, 0x3e, 0x3d, 0x20
        /*0010*/ 	.byte	0x31, 0x00
	.type		$str$23,@object
	.size		$str$23,(__unnamed_1 - $str$23)
$str$23:
        /*0012*/ 	.byte	0x2f, 0x74, 0x6d, 0x70, 0x2f, 0x63, 0x75, 0x74, 0x6c, 0x61, 0x73, 0x73, 0x5f, 0x73, 0x77, 0x65
        /*0022*/ 	.byte	0x65, 0x70, 0x5f, 0x73, 0x72, 0x63, 0x2f, 0x69, 0x6e, 0x63, 0x6c, 0x75, 0x64, 0x65, 0x2f, 0x63
        /*0032*/ 	.byte	0x75, 0x74, 0x6c, 0x61, 0x73, 0x73, 0x2f, 0x67, 0x65, 0x6d, 0x6d, 0x2f, 0x63, 0x6f, 0x6c, 0x6c
        /*0042*/ 	.byte	0x65, 0x63, 0x74, 0x69, 0x76, 0x65, 0x2f, 0x73, 0x6d, 0x39, 0x30, 0x5f, 0x6d, 0x6d, 0x61, 0x5f
        /*0052*/ 	.byte	0x74, 0x6d, 0x61, 0x5f, 0x67, 0x6d, 0x6d, 0x61, 0x5f, 0x73, 0x73, 0x5f, 0x77, 0x61, 0x72, 0x70
        /*0062*/ 	.byte	0x73, 0x70, 0x65, 0x63, 0x69, 0x61, 0x6c, 0x69, 0x7a, 0x65, 0x64, 0x2e, 0x68, 0x70, 0x70, 0x00
	.type		__unnamed_1,@object
	.size		__unnamed_1,(.L_0 - __unnamed_1)
__unnamed_1:
        /*0072*/ 	.byte	0x76, 0x6f, 0x69, 0x64, 0x20, 0x63, 0x75, 0x74, 0x6c, 0x61, 0x73, 0x73, 0x3a, 0x3a, 0x67, 0x65
        /* <DEDUP_REMOVED lines=174> */
        /*0b62*/ 	.byte	0x3a, 0x3a, 0x69, 0x64, 0x65, 0x6e, 0x74, 0x69, 0x74, 0x79, 0x5d, 0x00
.L_0:


//--------------------- .nv.shared._ZN7cutlass13device_kernelINS_4gemm6kernel13GemmUniversalIN4cute5tupleIJiiiiEEENS1_10collective13CollectiveMmaINS1_34MainloopSm90TmaGmmaWarpSpecializedILi2ENS5_IJNS4_1CILi1EEESB_SB_EEENS1_32KernelTmaWarpSpecializedPingpongEEENS5_IJNSA_ILi64EEESF_NSA_ILi32EEEEEEfNS5_IJlSB_lEEEfSI_NS4_8TiledMMAINS4_8MMA_AtomIJNS4_4SM904GMMA29MMA_64x64x8_F32TF32TF32_SS_TNILNSM_7ScaleInE1ELSO_1EEEEEENS4_6LayoutISC_NS5_IJNSA_ILi0EEESS_SS_EEEEENS5_IJNS4_10UnderscoreESV_SV_EEEEENS4_13SM90_TMA_LOADENS4_14ComposedLayoutINS4_7SwizzleILi3ELi4ELi3EEENS4_18smem_ptr_flag_bitsILi32EEENSR_INS5_IJNSA_ILi8EEESG_EEENS5_IJSG_SB_EEEEEEEvNS4_8identityESY_S18_vS19_EENS_8epilogue10collective6detail29Sm90TmaWarpSpecializedAdapterINS1C_15DefaultEpilogueIfSI_SI_NS1B_6thread17LinearCombinationIfLi1EffLNS1G_9ScaleType4KindE0ELNS_15FloatRoundStyleE2EfEENS1_15EpilogueDefaultEEEEEvvEEEEvNT_6ParamsE --------------------------
	.section	.nv.shared._ZN7cutlass13device_kernelINS_4gemm6kernel13GemmUniversalIN4cute5tupleIJiiiiEEENS1_10collective13CollectiveMmaINS1_34MainloopSm90TmaGmmaWarpSpecializedILi2ENS5_IJNS4_1CILi1EEESB_SB_EEENS1_32KernelTmaWarpSpecializedPingpongEEENS5_IJNSA_ILi64EEESF_NSA_ILi32EEEEEEfNS5_IJlSB_lEEEfSI_NS4_8TiledMMAINS4_8MMA_AtomIJNS4_4SM904GMMA29MMA_64x64x8_F32TF32TF32_SS_TNILNSM_7ScaleInE1ELSO_1EEEEEENS4_6LayoutISC_NS5_IJNSA_ILi0EEESS_SS_EEEEENS5_IJNS4_10UnderscoreESV_SV_EEEEENS4_13SM90_TMA_LOADENS4_14ComposedLayoutINS4_7SwizzleILi3ELi4ELi3EEENS4_18smem_ptr_flag_bitsILi32EEENSR_INS5_IJNSA_ILi8EEESG_EEENS5_IJSG_SB_EEEEEEEvNS4_8identityESY_S18_vS19_EENS_8epilogue10collective6detail29Sm90TmaWarpSpecializedAdapterINS1C_15DefaultEpilogueIfSI_SI_NS1B_6thread17LinearCombinationIfLi1EffLNS1G_9ScaleType4KindE0ELNS_15FloatRoundStyleE2EfEENS1_15EpilogueDefaultEEEEEvvEEEEvNT_6ParamsE,"aw",@nobits
	.sectionflags	@""
	.align	16
	.zero		1024


//--------------------- .nv.shared.reserved.0     --------------------------
	.section	.nv.shared.reserved.0,"aw",@nobits
	.weak		__nv_reservedSMEM_offset_0_alias
	.size		__nv_reservedSMEM_offset_0_alias, 0, 0
	.other		__nv_reservedSMEM_offset_0_alias,@"STO_CUDA_RESERVED_SHARED STV_DEFAULT"
__nv_reservedSMEM_offset_0_alias:
	.zero		0


//--------------------- .nv.global                --------------------------
	.section	.nv.global,"aw",@nobits
.nv.global:
	.type		_ZN40_INTERNAL_7855b3f2_4_k_cu_f920cc59_143304cute1_E,@object
	.size		_ZN40_INTERNAL_7855b3f2_4_k_cu_f920cc59_143304cute1_E,(_ZN40_INTERNAL_7855b3f2_4_k_cu_f920cc59_143304cuda3std3__45__cpo6cbeginE - _ZN40_INTERNAL_7855b3f2_4_k_cu_f920cc59_143304cute1_E)
_ZN40_INTERNAL_7855b3f2_4_k_cu_f920cc59_143304cute1_E:
	.zero		1
	.type		_ZN40_INTERNAL_7855b3f2_4_k_cu_f920cc59_143304cuda3std3__45__cpo6cbeginE,@object
	.size		_ZN40_INTERNAL_7855b3f2_4_k_cu_f920cc59_143304cuda3std3__45__cpo6cbeginE,(_ZN40_INTERNAL_7855b3f2_4_k_cu_f920cc59_143304cuda3std3__48in_placeE - _ZN40_INTERNAL_7855b3f2_4_k_cu_f920cc59_143304cuda3std3__45__cpo6cbeginE)
_ZN40_INTERNAL_7855b3f2_4_k_cu_f920cc59_143304cuda3std3__45__cpo6cbeginE:
	.zero		1
	.type		_ZN40_INTERNAL_7855b3f2_4_k_cu_f920cc59_143304cuda3std3__48in_placeE,@object
	.size		_ZN40_INTERNAL_7855b3f2_4_k_cu_f920cc59_143304cuda3std3__48in_placeE,(_ZN40_INTERNAL_7855b3f2_4_k_cu_f920cc59_143304cuda3std6ranges3__45__cpo9iter_moveE - _ZN40_INTERNAL_7855b3f2_4_k_cu_f920cc59_143304cuda3std3__48in_placeE)
_ZN40_INTERNAL_7855b3f2_4_k_cu_f920cc59_143304cuda3std3__48in_placeE:
	.zero		1
	.type		_ZN40_INTERNAL_7855b3f2_4_k_cu_f920cc59_143304cuda3std6ranges3__45__cpo9iter_moveE,@object
	.size		_ZN40_INTERNAL_7855b3f2_4_k_cu_f920cc59_143304cuda3std6ranges3__45__cpo9iter_moveE,(_ZN40_INTERNAL_7855b3f2_4_k_cu_f920cc59_143304cuda3std3__45__cpo5beginE - _ZN40_INTERNAL_7855b3f2_4_k_cu_f920cc59_143304cuda3std6ranges3__45__cpo9iter_moveE)
_ZN40_INTERNAL_7855b3f2_4_k_cu_f920cc59_143304cuda3std6ranges3__45__cpo9iter_moveE:
	.zero		1
	.type		_ZN40_INTERNAL_7855b3f2_4_k_cu_f920cc59_143304cuda3std3__45__cpo5beginE,@object
	.size		_ZN40_INTERNAL_7855b3f2_4_k_cu_f920cc59_143304cuda3std3__45__cpo5beginE,(_ZN40_INTERNAL_7855b3f2_4_k_cu_f920cc59_143304cuda3std3__442_GLOBAL__N__7855b3f2_4_k_cu_f920cc59_143306ignoreE - _ZN40_INTERNAL_7855b3f2_4_k_cu_f920cc59_143304cuda3std3__45__cpo5beginE)
_ZN40_INTERNAL_7855b3f2_4_k_cu_f920cc59_143304cuda3std3__45__cpo5beginE:
	.zero		1
	.type		_ZN40_INTERNAL_7855b3f2_4_k_cu_f920cc59_143304cuda3std3__442_GLOBAL__N__7855b3f2_4_k_cu_f920cc59_143306ignoreE,@object
	.size		_ZN40_INTERNAL_7855b3f2_4_k_cu_f920cc59_143304cuda3std3__442_GLOBAL__N__7855b3f2_4_k_cu_f920cc59_143306ignoreE,(_ZN40_INTERNAL_7855b3f2_4_k_cu_f920cc59_143304cute7productE - _ZN40_INTERNAL_7855b3f2_4_k_cu_f920cc59_143304cuda3std3__442_GLOBAL__N__7855b3f2_4_k_cu_f920cc59_143306ignoreE)
_ZN40_INTERNAL_7855b3f2_4_k_cu_f920cc59_143304cuda3std3__442_GLOBAL__N__7855b3f2_4_k_cu_f920cc59_143306ignoreE:
	.zero		1
	.type		_ZN40_INTERNAL_7855b3f2_4_k_cu_f920cc59_143304cute7productE,@object
	.size		_ZN40_INTERNAL_7855b3f2_4_k_cu_f920cc59_143304cute7productE,(_ZN40_INTERNAL_7855b3f2_4_k_cu_f920cc59_143304cuda3std3__45__cpo3endE - _ZN40_INTERNAL_7855b3f2_4_k_cu_f920cc59_143304cute7productE)
_ZN40_INTERNAL_7855b3f2_4_k_cu_f920cc59_143304cute7productE:
	.zero		1
	.type		_ZN40_INTERNAL_7855b3f2_4_k_cu_f920cc59_143304cuda3std3__45__cpo3endE,@object
	.size		_ZN40_INTERNAL_7855b3f2_4_k_cu_f920cc59_143304cuda3std3__45__cpo3endE,(_ZN40_INTERNAL_7855b3f2_4_k_cu_f920cc59_143304cuda3std3__419piecewise_constructE - _ZN40_INTERNAL_7855b3f2_4_k_cu_f920cc59_143304cuda3std3__45__cpo3endE)
_ZN40_INTERNAL_7855b3f2_4_k_cu_f920cc59_143304cuda3std3__45__cpo3endE:
	.zero		1
	.type		_ZN40_INTERNAL_7855b3f2_4_k_cu_f920cc59_143304cuda3std3__419piecewise_constructE,@object
	.size		_ZN40_INTERNAL_7855b3f2_4_k_cu_f920cc59_143304cuda3std3__419piecewise_constructE,(_ZN40_INTERNAL_7855b3f2_4_k_cu_f920cc59_143304cuda3std3__45__cpo4cendE - _ZN40_INTERNAL_7855b3f2_4_k_cu_f920cc59_143304cuda3std3__419piecewise_constructE)
_ZN40_INTERNAL_7855b3f2_4_k_cu_f920cc59_143304cuda3std3__419piecewise_constructE:
	.zero		1
	.type		_ZN40_INTERNAL_7855b3f2_4_k_cu_f920cc59_143304cuda3std3__45__cpo4cendE,@object
	.size		_ZN40_INTERNAL_7855b3f2_4_k_cu_f920cc59_143304cuda3std3__45__cpo4cendE,(_ZN40_INTERNAL_7855b3f2_4_k_cu_f920cc59_143304cuda3std6ranges3__45__cpo4swapE - _ZN40_INTERNAL_7855b3f2_4_k_cu_f920cc59_143304cuda3std3__45__cpo4cendE)
_ZN40_INTERNAL_7855b3f2_4_k_cu_f920cc59_143304cuda3std3__45__cpo4cendE:
	.zero		1
	.type		_ZN40_INTERNAL_7855b3f2_4_k_cu_f920cc59_143304cuda3std6ranges3__45__cpo4swapE,@object
	.size		_ZN40_INTERNAL_7855b3f2_4_k_cu_f920cc59_143304cuda3std6ranges3__45__cpo4swapE,(.L_8 - _ZN40_INTERNAL_7855b3f2_4_k_cu_f920cc59_143304cuda3std6ranges3__45__cpo4swapE)
_ZN40_INTERNAL_7855b3f2_4_k_cu_f920cc59_143304cuda3std6ranges3__45__cpo4swapE:
	.zero		1
.L_8:


//--------------------- .nv.constant0._ZN7cutlass13device_kernelINS_4gemm6kernel13GemmUniversalIN4cute5tupleIJiiiiEEENS1_10collective13CollectiveMmaINS1_34MainloopSm90TmaGmmaWarpSpecializedILi2ENS5_IJNS4_1CILi1EEESB_SB_EEENS1_32KernelTmaWarpSpecializedPingpongEEENS5_IJNSA_ILi64EEESF_NSA_ILi32EEEEEEfNS5_IJlSB_lEEEfSI_NS4_8TiledMMAINS4_8MMA_AtomIJNS4_4SM904GMMA29MMA_64x64x8_F32TF32TF32_SS_TNILNSM_7ScaleInE1ELSO_1EEEEEENS4_6LayoutISC_NS5_IJNSA_ILi0EEESS_SS_EEEEENS5_IJNS4_10UnderscoreESV_SV_EEEEENS4_13SM90_TMA_LOADENS4_14ComposedLayoutINS4_7SwizzleILi3ELi4ELi3EEENS4_18smem_ptr_flag_bitsILi32EEENSR_INS5_IJNSA_ILi8EEESG_EEENS5_IJSG_SB_EEEEEEEvNS4_8identityESY_S18_vS19_EENS_8epilogue10collective6detail29Sm90TmaWarpSpecializedAdapterINS1C_15DefaultEpilogueIfSI_SI_NS1B_6thread17LinearCombinationIfLi1EffLNS1G_9ScaleType4KindE0ELNS_15FloatRoundStyleE2EfEENS1_15EpilogueDefaultEEEEEvvEEEEvNT_6ParamsE --------------------------
	.section	.nv.constant0._ZN7cutlass13device_kernelINS_4gemm6kernel13GemmUniversalIN4cute5tupleIJiiiiEEENS1_10collective13CollectiveMmaINS1_34MainloopSm90TmaGmmaWarpSpecializedILi2ENS5_IJNS4_1CILi1EEESB_SB_EEENS1_32KernelTmaWarpSpecializedPingpongEEENS5_IJNSA_ILi64EEESF_NSA_ILi32EEEEEEfNS5_IJlSB_lEEEfSI_NS4_8TiledMMAINS4_8MMA_AtomIJNS4_4SM904GMMA29MMA_64x64x8_F32TF32TF32_SS_TNILNSM_7ScaleInE1ELSO_1EEEEEENS4_6LayoutISC_NS5_IJNSA_ILi0EEESS_SS_EEEEENS5_IJNS4_10UnderscoreESV_SV_EEEEENS4_13SM90_TMA_LOADENS4_14ComposedLayoutINS4_7SwizzleILi3ELi4ELi3EEENS4_18smem_ptr_flag_bitsILi32EEENSR_INS5_IJNSA_ILi8EEESG_EEENS5_IJSG_SB_EEEEEEEvNS4_8identityESY_S18_vS19_EENS_8epilogue10collective6detail29Sm90TmaWarpSpecializedAdapterINS1C_15DefaultEpilogueIfSI_SI_NS1B_6thread17LinearCombinationIfLi1EffLNS1G_9ScaleType4KindE0ELNS_15FloatRoundStyleE2EfEENS1_15EpilogueDefaultEEEEEvvEEEEvNT_6ParamsE,"a",@progbits
	.sectionflags	@""
	.align	4
.nv.constant0._ZN7cutlass13device_kernelINS_4gemm6kernel13GemmUniversalIN4cute5tupleIJiiiiEEENS1_10collective13CollectiveMmaINS1_34MainloopSm90TmaGmmaWarpSpecializedILi2ENS5_IJNS4_1CILi1EEESB_SB_EEENS1_32KernelTmaWarpSpecializedPingpongEEENS5_IJNSA_ILi64EEESF_NSA_ILi32EEEEEEfNS5_IJlSB_lEEEfSI_NS4_8TiledMMAINS4_8MMA_AtomIJNS4_4SM904GMMA29MMA_64x64x8_F32TF32TF32_SS_TNILNSM_7ScaleInE1ELSO_1EEEEEENS4_6LayoutISC_NS5_IJNSA_ILi0EEESS_SS_EEEEENS5_IJNS4_10UnderscoreESV_SV_EEEEENS4_13SM90_TMA_LOADENS4_14ComposedLayoutINS4_7SwizzleILi3ELi4ELi3EEENS4_18smem_ptr_flag_bitsILi32EEENSR_INS5_IJNSA_ILi8EEESG_EEENS5_IJSG_SB_EEEEEEEvNS4_8identityESY_S18_vS19_EENS_8epilogue10collective6detail29Sm90TmaWarpSpecializedAdapterINS1C_15DefaultEpilogueIfSI_SI_NS1B_6thread17LinearCombinationIfLi1EffLNS1G_9ScaleType4KindE0ELNS_15FloatRoundStyleE2EfEENS1_15EpilogueDefaultEEEEEvvEEEEvNT_6ParamsE:
	.zero		1664


//--------------------- SYMBOLS --------------------------

	.type		.nv.reservedSmem.offset0,@object
	.size		.nv.reservedSmem.offset0,0x4
	.type		__assertfail,@function
